	.target	sm_100a

	.elftype	@"ET_EXEC"


//--------------------- .note.nv.tkinfo           --------------------------
	.section	.note.nv.tkinfo,"",@"SHT_NOTE"
	.sectionflags	@"SHF_NOTE_NV_TKINFO"
	.tkinfo
        /*0018*/ 	.word	0x00000002
        /*0030*/ 	.string	""
        /*0030*/ 	.string	"ptxas"
        /*0030*/ 	.string	"Cuda compilation tools, release 13.0, V13.0.88"
        /*0030*/ 	.string	"Build cuda_13.0.r13.0/compiler.36424714_0"
        /*0030*/ 	.string	"-arch sm_100a -m 64 "



//--------------------- .note.nv.cuinfo           --------------------------
	.section	.note.nv.cuinfo,"",@"SHT_NOTE"
	.sectionflags	@"SHF_NOTE_NV_CUINFO"
        /*0018*/ 	.short	0x0002
        /*001a*/ 	.short	0x0064
        /*001c*/ 	.short	0x0082
	.zero		2


//--------------------- .nv.info                  --------------------------
	.section	.nv.info,"",@"SHT_CUDA_INFO"
	.align	4


	//----- nvinfo : EIATTR_REGCOUNT
	.align		4
        /*0000*/ 	.byte	0x04, 0x2f
        /*0002*/ 	.short	(.L_19 - .L_18)
	.align		4
.L_18:
        /*0004*/ 	.word	index@(_ZN7cutlass13device_kernelINS_4gemm6kernel13GemmUniversalIN4cute5tupleIJiiiiEEENS1_10collective13CollectiveMmaINS1_35MainloopSm100TmaUmmaWarpSpecializedILi10ELi2ELi4ENS5_IJNS4_1CILi2EEENSA_ILi1EEESC_EEEEENS5_IJNSA_ILi256EEENSA_ILi64EEESG_EEENS_10bfloat16_tENS5_IJlSC_lEEESI_SJ_NS4_8TiledMMAINS4_8MMA_AtomIJNS4_26SM100_MMA_F16BF16_2x1SM_SSISI_SI_fLi256ELi64ELNS4_4UMMA5MajorE0ELSO_0ELNSN_7ScaleInE0ELSP_0EEEEEENS4_6LayoutINS5_IJSC_SC_SC_EEENS5_IJNSA_ILi0EEESU_SU_EEEEENS5_IJNS4_10UnderscoreESX_SX_EEEEENS4_18SM100_TMA_2SM_LOADENS4_14ComposedLayoutINS4_7SwizzleILi3ELi4ELi3EEENS4_18smem_ptr_flag_bitsILi16EEENSS_INS5_IJNSA_ILi8EEESG_EEENS5_IJSG_SC_EEEEEEEvNS4_8identityES10_S1A_vS1B_EENS_8epilogue10collective18CollectiveEpilogueINS1D_23Sm100TmaWarpSpecializedILi3ELi2ELi32ELb1ELb0EEEJNS5_IJNSA_ILi128EEESG_SG_EEENS5_IJNSS_IS1I_SC_EENSS_INSA_ILi32EEESC_EEEEESI_SJ_SI_SJ_NS1D_6fusion15FusionCallbacksIS1H_NS1O_17LinearCombinationISI_fSI_fLNS_15FloatRoundStyleE2EEES1J_S1N_JEEENS4_5SM1004TMEM4LOAD26SM100_TMEM_LOAD_32dp32b32xENS4_13SM90_TMA_LOADENS11_INS12_ILi2ELi4ELi3EEES15_NSS_INS5_IJS16_S1L_EEENS5_IJS1L_SC_EEEEEEENS4_39AutoVectorizingCopyWithAssumedAlignmentILi128EEENS4_14SM90_TMA_STOREES23_S25_S25_EEEvvEEEEvNT_6ParamsE)
        /*0008*/ 	.word	0x00000072


	//----- nvinfo : EIATTR_FRAME_SIZE
	.align		4
.L_19:
        /*000c*/ 	.byte	0x04, 0x11
        /*000e*/ 	.short	(.L_21 - .L_20)
	.align		4
.L_20:
        /*0010*/ 	.word	index@($__internal_2_$__cuda_sm10x_tcgen05_guardrail_trap_unallocated_columns_being_dealloced)
        /*0014*/ 	.word	0x00000000


	//----- nvinfo : EIATTR_FRAME_SIZE
	.align		4
.L_21:
        /*0018*/ 	.byte	0x04, 0x11
        /*001a*/ 	.short	(.L_23 - .L_22)
	.align		4
.L_22:
        /*001c*/ 	.word	index@($__internal_1_$__cuda_sm10x_tcgen05_guardrail_trap_phase_invalid_during_alloc)
        /*0020*/ 	.word	0x00000000


	//----- nvinfo : EIATTR_FRAME_SIZE
	.align		4
.L_23:
        /*0024*/ 	.byte	0x04, 0x11
        /*0026*/ 	.short	(.L_25 - .L_24)
	.align		4
.L_24:
        /*0028*/ 	.word	index@($__internal_0_$__cuda_sm10x_tcgen05_guardrail_trap_col_being_dealloced_not_returned_by_alloc)
        /*002c*/ 	.word	0x00000000


	//----- nvinfo : EIATTR_FRAME_SIZE
	.align		4
.L_25:
        /*0030*/ 	.byte	0x04, 0x11
        /*0032*/ 	.short	(.L_27 - .L_26)
	.align		4
.L_26:
        /*0034*/ 	.word	index@(_ZN7cutlass13device_kernelINS_4gemm6kernel13GemmUniversalIN4cute5tupleIJiiiiEEENS1_10collective13CollectiveMmaINS1_35MainloopSm100TmaUmmaWarpSpecializedILi10ELi2ELi4ENS5_IJNS4_1CILi2EEENSA_ILi1EEESC_EEEEENS5_IJNSA_ILi256EEENSA_ILi64EEESG_EEENS_10bfloat16_tENS5_IJlSC_lEEESI_SJ_NS4_8TiledMMAINS4_8MMA_AtomIJNS4_26SM100_MMA_F16BF16_2x1SM_SSISI_SI_fLi256ELi64ELNS4_4UMMA5MajorE0ELSO_0ELNSN_7ScaleInE0ELSP_0EEEEEENS4_6LayoutINS5_IJSC_SC_SC_EEENS5_IJNSA_ILi0EEESU_SU_EEEEENS5_IJNS4_10UnderscoreESX_SX_EEEEENS4_18SM100_TMA_2SM_LOADENS4_14ComposedLayoutINS4_7SwizzleILi3ELi4ELi3EEENS4_18smem_ptr_flag_bitsILi16EEENSS_INS5_IJNSA_ILi8EEESG_EEENS5_IJSG_SC_EEEEEEEvNS4_8identityES10_S1A_vS1B_EENS_8epilogue10collective18CollectiveEpilogueINS1D_23Sm100TmaWarpSpecializedILi3ELi2ELi32ELb1ELb0EEEJNS5_IJNSA_ILi128EEESG_SG_EEENS5_IJNSS_IS1I_SC_EENSS_INSA_ILi32EEESC_EEEEESI_SJ_SI_SJ_NS1D_6fusion15FusionCallbacksIS1H_NS1O_17LinearCombinationISI_fSI_fLNS_15FloatRoundStyleE2EEES1J_S1N_JEEENS4_5SM1004TMEM4LOAD26SM100_TMEM_LOAD_32dp32b32xENS4_13SM90_TMA_LOADENS11_INS12_ILi2ELi4ELi3EEES15_NSS_INS5_IJS16_S1L_EEENS5_IJS1L_SC_EEEEEEENS4_39AutoVectorizingCopyWithAssumedAlignmentILi128EEENS4_14SM90_TMA_STOREES23_S25_S25_EEEvvEEEEvNT_6ParamsE)
        /*0038*/ 	.word	0x00000000


	//----- nvinfo : EIATTR_MIN_STACK_SIZE
	.align		4
.L_27:
        /*003c*/ 	.byte	0x04, 0x12
        /*003e*/ 	.short	(.L_29 - .L_28)
	.align		4
.L_28:
        /*0040*/ 	.word	index@(_ZN7cutlass13device_kernelINS_4gemm6kernel13GemmUniversalIN4cute5tupleIJiiiiEEENS1_10collective13CollectiveMmaINS1_35MainloopSm100TmaUmmaWarpSpecializedILi10ELi2ELi4ENS5_IJNS4_1CILi2EEENSA_ILi1EEESC_EEEEENS5_IJNSA_ILi256EEENSA_ILi64EEESG_EEENS_10bfloat16_tENS5_IJlSC_lEEESI_SJ_NS4_8TiledMMAINS4_8MMA_AtomIJNS4_26SM100_MMA_F16BF16_2x1SM_SSISI_SI_fLi256ELi64ELNS4_4UMMA5MajorE0ELSO_0ELNSN_7ScaleInE0ELSP_0EEEEEENS4_6LayoutINS5_IJSC_SC_SC_EEENS5_IJNSA_ILi0EEESU_SU_EEEEENS5_IJNS4_10UnderscoreESX_SX_EEEEENS4_18SM100_TMA_2SM_LOADENS4_14ComposedLayoutINS4_7SwizzleILi3ELi4ELi3EEENS4_18smem_ptr_flag_bitsILi16EEENSS_INS5_IJNSA_ILi8EEESG_EEENS5_IJSG_SC_EEEEEEEvNS4_8identityES10_S1A_vS1B_EENS_8epilogue10collective18CollectiveEpilogueINS1D_23Sm100TmaWarpSpecializedILi3ELi2ELi32ELb1ELb0EEEJNS5_IJNSA_ILi128EEESG_SG_EEENS5_IJNSS_IS1I_SC_EENSS_INSA_ILi32EEESC_EEEEESI_SJ_SI_SJ_NS1D_6fusion15FusionCallbacksIS1H_NS1O_17LinearCombinationISI_fSI_fLNS_15FloatRoundStyleE2EEES1J_S1N_JEEENS4_5SM1004TMEM4LOAD26SM100_TMEM_LOAD_32dp32b32xENS4_13SM90_TMA_LOADENS11_INS12_ILi2ELi4ELi3EEES15_NSS_INS5_IJS16_S1L_EEENS5_IJS1L_SC_EEEEEEENS4_39AutoVectorizingCopyWithAssumedAlignmentILi128EEENS4_14SM90_TMA_STOREES23_S25_S25_EEEvvEEEEvNT_6ParamsE)
        /*0044*/ 	.word	0x00000000
.L_29:


//--------------------- .nv.compat                --------------------------
	.section	.nv.compat,"",@"SHT_CUDA_COMPAT_INFO"
	.align	4
        /*0000*/ 	.byte	0x02, 0x09, 0x01, 0x00, 0x02, 0x02, 0x02, 0x00, 0x02, 0x05, 0x05, 0x00, 0x03, 0x07, 0x01, 0x01
        /*0010*/ 	.byte	0x02, 0x03, 0x01, 0x00, 0x02, 0x06, 0x01, 0x00, 0x04, 0x0b, 0x08, 0x00, 0x09, 0x00, 0x00, 0x00
        /*0020*/ 	.byte	0x00, 0x00, 0x00, 0x00


//--------------------- .nv.info._ZN7cutlass13device_kernelINS_4gemm6kernel13GemmUniversalIN4cute5tupleIJiiiiEEENS1_10collective13CollectiveMmaINS1_35MainloopSm100TmaUmmaWarpSpecializedILi10ELi2ELi4ENS5_IJNS4_1CILi2EEENSA_ILi1EEESC_EEEEENS5_IJNSA_ILi256EEENSA_ILi64EEESG_EEENS_10bfloat16_tENS5_IJlSC_lEEESI_SJ_NS4_8TiledMMAINS4_8MMA_AtomIJNS4_26SM100_MMA_F16BF16_2x1SM_SSISI_SI_fLi256ELi64ELNS4_4UMMA5MajorE0ELSO_0ELNSN_7ScaleInE0ELSP_0EEEEEENS4_6LayoutINS5_IJSC_SC_SC_EEENS5_IJNSA_ILi0EEESU_SU_EEEEENS5_IJNS4_10UnderscoreESX_SX_EEEEENS4_18SM100_TMA_2SM_LOADENS4_14ComposedLayoutINS4_7SwizzleILi3ELi4ELi3EEENS4_18smem_ptr_flag_bitsILi16EEENSS_INS5_IJNSA_ILi8EEESG_EEENS5_IJSG_SC_EEEEEEEvNS4_8identityES10_S1A_vS1B_EENS_8epilogue10collective18CollectiveEpilogueINS1D_23Sm100TmaWarpSpecializedILi3ELi2ELi32ELb1ELb0EEEJNS5_IJNSA_ILi128EEESG_SG_EEENS5_IJNSS_IS1I_SC_EENSS_INSA_ILi32EEESC_EEEEESI_SJ_SI_SJ_NS1D_6fusion15FusionCallbacksIS1H_NS1O_17LinearCombinationISI_fSI_fLNS_15FloatRoundStyleE2EEES1J_S1N_JEEENS4_5SM1004TMEM4LOAD26SM100_TMEM_LOAD_32dp32b32xENS4_13SM90_TMA_LOADENS11_INS12_ILi2ELi4ELi3EEES15_NSS_INS5_IJS16_S1L_EEENS5_IJS1L_SC_EEEEEEENS4_39AutoVectorizingCopyWithAssumedAlignmentILi128EEENS4_14SM90_TMA_STOREES23_S25_S25_EEEvvEEEEvNT_6ParamsE --------------------------
	.section	.nv.info._ZN7cutlass13device_kernelINS_4gemm6kernel13GemmUniversalIN4cute5tupleIJiiiiEEENS1_10collective13CollectiveMmaINS1_35MainloopSm100TmaUmmaWarpSpecializedILi10ELi2ELi4ENS5_IJNS4_1CILi2EEENSA_ILi1EEESC_EEEEENS5_IJNSA_ILi256EEENSA_ILi64EEESG_EEENS_10bfloat16_tENS5_IJlSC_lEEESI_SJ_NS4_8TiledMMAINS4_8MMA_AtomIJNS4_26SM100_MMA_F16BF16_2x1SM_SSISI_SI_fLi256ELi64ELNS4_4UMMA5MajorE0ELSO_0ELNSN_7ScaleInE0ELSP_0EEEEEENS4_6LayoutINS5_IJSC_SC_SC_EEENS5_IJNSA_ILi0EEESU_SU_EEEEENS5_IJNS4_10UnderscoreESX_SX_EEEEENS4_18SM100_TMA_2SM_LOADENS4_14ComposedLayoutINS4_7SwizzleILi3ELi4ELi3EEENS4_18smem_ptr_flag_bitsILi16EEENSS_INS5_IJNSA_ILi8EEESG_EEENS5_IJSG_SC_EEEEEEEvNS4_8identityES10_S1A_vS1B_EENS_8epilogue10collective18CollectiveEpilogueINS1D_23Sm100TmaWarpSpecializedILi3ELi2ELi32ELb1ELb0EEEJNS5_IJNSA_ILi128EEESG_SG_EEENS5_IJNSS_IS1I_SC_EENSS_INSA_ILi32EEESC_EEEEESI_SJ_SI_SJ_NS1D_6fusion15FusionCallbacksIS1H_NS1O_17LinearCombinationISI_fSI_fLNS_15FloatRoundStyleE2EEES1J_S1N_JEEENS4_5SM1004TMEM4LOAD26SM100_TMEM_LOAD_32dp32b32xENS4_13SM90_TMA_LOADENS11_INS12_ILi2ELi4ELi3EEES15_NSS_INS5_IJS16_S1L_EEENS5_IJS1L_SC_EEEEEEENS4_39AutoVectorizingCopyWithAssumedAlignmentILi128EEENS4_14SM90_TMA_STOREES23_S25_S25_EEEvvEEEEvNT_6ParamsE,"",@"SHT_CUDA_INFO"
	.sectionflags	@""
	.align	4


	//----- nvinfo : EIATTR_CUDA_API_VERSION
	.align		4
        /*0000*/ 	.byte	0x04, 0x37
        /*0002*/ 	.short	(.L_31 - .L_30)
.L_30:
        /*0004*/ 	.word	0x00000082


	//----- nvinfo : EIATTR_KPARAM_INFO
	.align		4
.L_31:
        /*0008*/ 	.byte	0x04, 0x17
        /*000a*/ 	.short	(.L_33 - .L_32)
.L_32:
        /*000c*/ 	.word	0x00000000
        /*0010*/ 	.short	0x0000
        /*0012*/ 	.short	0x0000
        /*0014*/ 	.byte	0x00, 0xf0, 0x01, 0x20


	//----- nvinfo : EIATTR_AT_ENTRY_FRAGMENTS
	.align		4
.L_33:
        /*0018*/ 	.byte	0x04, 0x4f
        /*001a*/ 	.short	(.L_35 - .L_34)


	//   ....[0]....
.L_34:
        /*001c*/ 	.word	0x00000007


	//----- nvinfo : EIATTR_RESERVED_SMEM_USED
	.align		4
.L_35:
        /*0020*/ 	.byte	0x01, 0x41
	.zero		2


	//----- nvinfo : EIATTR_SPARSE_MMA_MASK
	.align		4
        /*0024*/ 	.byte	0x03, 0x50
        /*0026*/ 	.short	0x0000


	//----- nvinfo : EIATTR_TCGEN05_2CTA_USED
	.align		4
        /*0028*/ 	.byte	0x01, 0x52
	.zero		2


	//----- nvinfo : EIATTR_MAXREG_COUNT
	.align		4
        /*002c*/ 	.byte	0x03, 0x1b
        /*002e*/ 	.short	0x00ff


	//----- nvinfo : EIATTR_NUM_BARRIERS
	.align		4
        /*0030*/ 	.byte	0x02, 0x4c
        /*0032*/ 	.byte	0x07
	.zero		1


	//----- nvinfo : EIATTR_EXTERNS
	.align		4
        /*0034*/ 	.byte	0x04, 0x0f
        /*0036*/ 	.short	(.L_37 - .L_36)


	//   ....[0]....
	.align		4
.L_36:
        /*0038*/ 	.word	index@(__assertfail)


	//----- nvinfo : EIATTR_MERCURY_ISA_VERSION
	.align		4
.L_37:
        /*003c*/ 	.byte	0x03, 0x5f
        /*003e*/ 	.short	0x0101


	//----- nvinfo : EIATTR_INT_WARP_WIDE_INSTR_OFFSETS
	.align		4
        /*0040*/ 	.byte	0x04, 0x31
        /*0042*/ 	.short	(.L_39 - .L_38)


	//   ....[0]....
.L_38:
        /*0044*/ 	.word	0x00000de0


	//   ....[1]....
        /*0048*/ 	.word	0x00000e80


	//   ....[2]....
        /*004c*/ 	.word	0x000021e0


	//   ....[3]....
        /*0050*/ 	.word	0x00004410


	//   ....[4]....
        /*0054*/ 	.word	0x00004440


	//   ....[5]....
        /*0058*/ 	.word	0x00004490


	//   ....[6]....
        /*005c*/ 	.word	0x00004d80


	//   ....[7]....
        /*0060*/ 	.word	0x00004da0


	//   ....[8]....
        /*0064*/ 	.word	0x00005070


	//   ....[9]....
        /*0068*/ 	.word	0x000051a0


	//----- nvinfo : EIATTR_COOP_GROUP_MASK_REGIDS
	.align		4
.L_39:
        /*006c*/ 	.byte	0x04, 0x29
        /*006e*/ 	.short	(.L_41 - .L_40)


	//   ....[0]....
.L_40:
        /*0070*/ 	.word	0xffffffff


	//   ....[1]....
        /*0074*/ 	.word	0xffffffff


	//   ....[2]....
        /*0078*/ 	.word	0xffffffff


	//   ....[3]....
        /*007c*/ 	.word	0xffffffff


	//   ....[4]....
        /*0080*/ 	.word	0xffffffff


	//   ....[5]....
        /*0084*/ 	.word	0xffffffff


	//   ....[6]....
        /*0088*/ 	.word	0xffffffff


	//   ....[7]....
        /*008c*/ 	.word	0xffffffff


	//   ....[8]....
        /*0090*/ 	.word	0xffffffff


	//   ....[9]....
        /*0094*/ 	.word	0xffffffff


	//   ....[10]....
        /*0098*/ 	.word	0xffffffff


	//   ....[11]....
        /*009c*/ 	.word	0xffffffff


	//   ....[12]....
        /*00a0*/ 	.word	0xffffffff


	//   ....[13]....
        /*00a4*/ 	.word	0xffffffff


	//----- nvinfo : EIATTR_COOP_GROUP_INSTR_OFFSETS
	.align		4
.L_41:
        /*00a8*/ 	.byte	0x04, 0x28
        /*00aa*/ 	.short	(.L_43 - .L_42)


	//   ....[0]....
.L_42:
        /*00ac*/ 	.word	0x000000c0


	//   ....[1]....
        /*00b0*/ 	.word	0x00000500


	//   ....[2]....
        /*00b4*/ 	.word	0x00000770


	//   ....[3]....
        /*00b8*/ 	.word	0x000008e0


	//   ....[4]....
        /*00bc*/ 	.word	0x000009d0


	//   ....[5]....
        /*00c0*/ 	.word	0x00000b30


	//   ....[6]....
        /*00c4*/ 	.word	0x00000cc0


	//   ....[7]....
        /*00c8*/ 	.word	0x00000f00


	//   ....[8]....
        /*00cc*/ 	.word	0x000020c0


	//   ....[9]....
        /*00d0*/ 	.word	0x00003200


	//   ....[10]....
        /*00d4*/ 	.word	0x000036d0


	//   ....[11]....
        /*00d8*/ 	.word	0x00003700


	//   ....[12]....
        /*00dc*/ 	.word	0x00004320


	//   ....[13]....
        /*00e0*/ 	.word	0x00004530


	//----- nvinfo : EIATTR_VRC_CTA_INIT_COUNT
	.align		4
.L_43:
        /*00e4*/ 	.byte	0x02, 0x4a
        /*00e6*/ 	.byte	0x80
	.zero		1


	//----- nvinfo : EIATTR_SYSCALL_OFFSETS
	.align		4
        /*00e8*/ 	.byte	0x04, 0x46
        /*00ea*/ 	.short	(.L_45 - .L_44)


	//   ....[0]....
.L_44:
        /*00ec*/ 	.word	0x00005d50


	//   ....[1]....
        /*00f0*/ 	.word	0x00005e40


	//   ....[2]....
        /*00f4*/ 	.word	0x00006680


	//   ....[3]....
        /*00f8*/ 	.word	0x00007330


	//----- nvinfo : EIATTR_MBARRIER_INSTR_OFFSETS
	.align		4
.L_45:
        /*00fc*/ 	.byte	0x04, 0x39
        /*00fe*/ 	.short	(.L_47 - .L_46)


	//   ....[0]....
.L_46:
        /*0100*/ 	.word	0x00000610
        /*0104*/ 	.word	0x000000ff
        /*0108*/ 	.word	0x00000000
        /*010c*/ 	.short	0x0100
        /*010e*/ 	.byte	0x08
	.zero		1


	//   ....[1]....
        /*0110*/ 	.word	0x00000620
        /*0114*/ 	.word	0x000000ff
        /*0118*/ 	.word	0x00000050
        /*011c*/ 	.short	0x0100
        /*011e*/ 	.byte	0x08
	.zero		1


	//   ....[2]....
        /*0120*/ 	.word	0x00000630
        /*0124*/ 	.word	0x000000ff
        /*0128*/ 	.word	0x00000008
        /*012c*/ 	.short	0x0100
        /*012e*/ 	.byte	0x08
	.zero		1


	//   ....[3]....
        /*0130*/ 	.word	0x00000640
        /*0134*/ 	.word	0x000000ff
        /*0138*/ 	.word	0x00000058
        /*013c*/ 	.short	0x0100
        /*013e*/ 	.byte	0x08
	.zero		1


	//   ....[4]....
        /*0140*/ 	.word	0x00000650
        /*0144*/ 	.word	0x000000ff
        /*0148*/ 	.word	0x00000010
        /*014c*/ 	.short	0x0100
        /*014e*/ 	.byte	0x08
	.zero		1


	//   ....[5]....
        /*0150*/ 	.word	0x00000660
        /*0154*/ 	.word	0x000000ff
        /*0158*/ 	.word	0x00000060
        /*015c*/ 	.short	0x0100
        /*015e*/ 	.byte	0x08
	.zero		1


	//   ....[6]....
        /*0160*/ 	.word	0x00000670
        /*0164*/ 	.word	0x000000ff
        /*0168*/ 	.word	0x00000018
        /*016c*/ 	.short	0x0100
        /*016e*/ 	.byte	0x08
	.zero		1


	//   ....[7]....
        /*0170*/ 	.word	0x00000680
        /*0174*/ 	.word	0x000000ff
        /*0178*/ 	.word	0x00000068
        /*017c*/ 	.short	0x0100
        /*017e*/ 	.byte	0x08
	.zero		1


	//   ....[8]....
        /*0180*/ 	.word	0x00000690
        /*0184*/ 	.word	0x000000ff
        /*0188*/ 	.word	0x00000020
        /*018c*/ 	.short	0x0100
        /*018e*/ 	.byte	0x08
	.zero		1


	//   ....[9]....
        /*0190*/ 	.word	0x000006a0
        /*0194*/ 	.word	0x000000ff
        /*0198*/ 	.word	0x00000070
        /*019c*/ 	.short	0x0100
        /*019e*/ 	.byte	0x08
	.zero		1


	//   ....[10]....
        /*01a0*/ 	.word	0x000006b0
        /*01a4*/ 	.word	0x000000ff
        /*01a8*/ 	.word	0x00000028
        /*01ac*/ 	.short	0x0100
        /*01ae*/ 	.byte	0x08
	.zero		1


	//   ....[11]....
        /*01b0*/ 	.word	0x000006c0
        /*01b4*/ 	.word	0x000000ff
        /*01b8*/ 	.word	0x00000078
        /*01bc*/ 	.short	0x0100
        /*01be*/ 	.byte	0x08
	.zero		1


	//   ....[12]....
        /*01c0*/ 	.word	0x000006d0
        /*01c4*/ 	.word	0x000000ff
        /*01c8*/ 	.word	0x00000030
        /*01cc*/ 	.short	0x0100
        /*01ce*/ 	.byte	0x08
	.zero		1


	//   ....[13]....
        /*01d0*/ 	.word	0x000006e0
        /*01d4*/ 	.word	0x000000ff
        /*01d8*/ 	.word	0x00000080
        /*01dc*/ 	.short	0x0100
        /*01de*/ 	.byte	0x08
	.zero		1


	//   ....[14]....
        /*01e0*/ 	.word	0x000006f0
        /*01e4*/ 	.word	0x000000ff
        /*01e8*/ 	.word	0x00000038
        /*01ec*/ 	.short	0x0100
        /*01ee*/ 	.byte	0x08
	.zero		1


	//   ....[15]....
        /*01f0*/ 	.word	0x00000700
        /*01f4*/ 	.word	0x000000ff
        /*01f8*/ 	.word	0x00000088
        /*01fc*/ 	.short	0x0100
        /*01fe*/ 	.byte	0x08
	.zero		1


	//   ....[16]....
        /*0200*/ 	.word	0x00000710
        /*0204*/ 	.word	0x000000ff
        /*0208*/ 	.word	0x00000040
        /*020c*/ 	.short	0x0100
        /*020e*/ 	.byte	0x08
	.zero		1


	//   ....[17]....
        /*0210*/ 	.word	0x00000720
        /*0214*/ 	.word	0x000000ff
        /*0218*/ 	.word	0x00000090
        /*021c*/ 	.short	0x0100
        /*021e*/ 	.byte	0x08
	.zero		1


	//   ....[18]....
        /*0220*/ 	.word	0x00000730
        /*0224*/ 	.word	0x000000ff
        /*0228*/ 	.word	0x00000048
        /*022c*/ 	.short	0x0100
        /*022e*/ 	.byte	0x08
	.zero		1


	//   ....[19]....
        /*0230*/ 	.word	0x00000740
        /*0234*/ 	.word	0x000000ff
        /*0238*/ 	.word	0x00000098
        /*023c*/ 	.short	0x0100
        /*023e*/ 	.byte	0x08
	.zero		1


	//   ....[20]....
        /*0240*/ 	.word	0x00000870
        /*0244*/ 	.word	0x000000ff
        /*0248*/ 	.word	0x000000a0
        /*024c*/ 	.short	0x0100
        /*024e*/ 	.byte	0x09
	.zero		1


	//   ....[21]....
        /*0250*/ 	.word	0x00000880
        /*0254*/ 	.word	0x000000ff
        /*0258*/ 	.word	0x000000b8
        /*025c*/ 	.short	0x0100
        /*025e*/ 	.byte	0x09
	.zero		1


	//   ....[22]....
        /*0260*/ 	.word	0x00000890
        /*0264*/ 	.word	0x000000ff
        /*0268*/ 	.word	0x000000a8
        /*026c*/ 	.short	0x0100
        /*026e*/ 	.byte	0x09
	.zero		1


	//   ....[23]....
        /*0270*/ 	.word	0x000008a0
        /*0274*/ 	.word	0x000000ff
        /*0278*/ 	.word	0x000000c0
        /*027c*/ 	.short	0x0100
        /*027e*/ 	.byte	0x09
	.zero		1


	//   ....[24]....
        /*0280*/ 	.word	0x000008b0
        /*0284*/ 	.word	0x000000ff
        /*0288*/ 	.word	0x000000b0
        /*028c*/ 	.short	0x0100
        /*028e*/ 	.byte	0x09
	.zero		1


	//   ....[25]....
        /*0290*/ 	.word	0x000008c0
        /*0294*/ 	.word	0x000000ff
        /*0298*/ 	.word	0x000000c8
        /*029c*/ 	.short	0x0100
        /*029e*/ 	.byte	0x09
	.zero		1


	//   ....[26]....
        /*02a0*/ 	.word	0x000009a0
        /*02a4*/ 	.word	0x000000ff
        /*02a8*/ 	.word	0x000000d0
        /*02ac*/ 	.short	0x0100
        /*02ae*/ 	.byte	0x08
	.zero		1


	//   ....[27]....
        /*02b0*/ 	.word	0x000009b0
        /*02b4*/ 	.word	0x000000ff
        /*02b8*/ 	.word	0x000000d8
        /*02bc*/ 	.short	0x0100
        /*02be*/ 	.byte	0x08
	.zero		1


	//   ....[28]....
        /*02c0*/ 	.word	0x00000ae0
        /*02c4*/ 	.word	0x000000ff
        /*02c8*/ 	.word	0x000000e0
        /*02cc*/ 	.short	0x0100
        /*02ce*/ 	.byte	0x08
	.zero		1


	//   ....[29]....
        /*02d0*/ 	.word	0x00000af0
        /*02d4*/ 	.word	0x000000ff
        /*02d8*/ 	.word	0x000000f0
        /*02dc*/ 	.short	0x0100
        /*02de*/ 	.byte	0x08
	.zero		1


	//   ....[30]....
        /*02e0*/ 	.word	0x00000b00
        /*02e4*/ 	.word	0x000000ff
        /*02e8*/ 	.word	0x000000e8
        /*02ec*/ 	.short	0x0100
        /*02ee*/ 	.byte	0x08
	.zero		1


	//   ....[31]....
        /*02f0*/ 	.word	0x00000b10
        /*02f4*/ 	.word	0x000000ff
        /*02f8*/ 	.word	0x000000f8
        /*02fc*/ 	.short	0x0100
        /*02fe*/ 	.byte	0x08
	.zero		1


	//   ....[32]....
        /*0300*/ 	.word	0x00000c30
        /*0304*/ 	.word	0x000000ff
        /*0308*/ 	.word	0x00000100
        /*030c*/ 	.short	0x0100
        /*030e*/ 	.byte	0x09
	.zero		1


	//   ....[33]....
        /*0310*/ 	.word	0x00000c40
        /*0314*/ 	.word	0x000000ff
        /*0318*/ 	.word	0x00000120
        /*031c*/ 	.short	0x0100
        /*031e*/ 	.byte	0x09
	.zero		1


	//   ....[34]....
        /*0320*/ 	.word	0x00000c50
        /*0324*/ 	.word	0x000000ff
        /*0328*/ 	.word	0x00000108
        /*032c*/ 	.short	0x0100
        /*032e*/ 	.byte	0x09
	.zero		1


	//   ....[35]....
        /*0330*/ 	.word	0x00000c60
        /*0334*/ 	.word	0x000000ff
        /*0338*/ 	.word	0x00000128
        /*033c*/ 	.short	0x0100
        /*033e*/ 	.byte	0x09
	.zero		1


	//   ....[36]....
        /*0340*/ 	.word	0x00000c70
        /*0344*/ 	.word	0x000000ff
        /*0348*/ 	.word	0x00000110
        /*034c*/ 	.short	0x0100
        /*034e*/ 	.byte	0x09
	.zero		1


	//   ....[37]....
        /*0350*/ 	.word	0x00000c80
        /*0354*/ 	.word	0x000000ff
        /*0358*/ 	.word	0x00000130
        /*035c*/ 	.short	0x0100
        /*035e*/ 	.byte	0x09
	.zero		1


	//   ....[38]....
        /*0360*/ 	.word	0x00000c90
        /*0364*/ 	.word	0x000000ff
        /*0368*/ 	.word	0x00000118
        /*036c*/ 	.short	0x0100
        /*036e*/ 	.byte	0x09
	.zero		1


	//   ....[39]....
        /*0370*/ 	.word	0x00000ca0
        /*0374*/ 	.word	0x000000ff
        /*0378*/ 	.word	0x00000138
        /*037c*/ 	.short	0x0100
        /*037e*/ 	.byte	0x09
	.zero		1


	//   ....[40]....
        /*0380*/ 	.word	0x00000d90
        /*0384*/ 	.word	0x000000ff
        /*0388*/ 	.word	0x00000140
        /*038c*/ 	.short	0x0100
        /*038e*/ 	.byte	0x08
	.zero		1


	//   ....[41]....
        /*0390*/ 	.word	0x00000da0
        /*0394*/ 	.word	0x000000ff
        /*0398*/ 	.word	0x00000150
        /*039c*/ 	.short	0x0100
        /*039e*/ 	.byte	0x08
	.zero		1


	//   ....[42]....
        /*03a0*/ 	.word	0x00000db0
        /*03a4*/ 	.word	0x000000ff
        /*03a8*/ 	.word	0x00000148
        /*03ac*/ 	.short	0x0100
        /*03ae*/ 	.byte	0x08
	.zero		1


	//   ....[43]....
        /*03b0*/ 	.word	0x00000dc0
        /*03b4*/ 	.word	0x000000ff
        /*03b8*/ 	.word	0x00000158
        /*03bc*/ 	.short	0x0100
        /*03be*/ 	.byte	0x08
	.zero		1


	//   ....[44]....
        /*03c0*/ 	.word	0x00000eb0
        /*03c4*/ 	.word	0x000000ff
        /*03c8*/ 	.word	0x00000160
        /*03cc*/ 	.short	0x0100
        /*03ce*/ 	.byte	0x06
	.zero		1


	//   ....[45]....
        /*03d0*/ 	.word	0x000018c0
        /*03d4*/ 	.word	0x00000002
        /*03d8*/ 	.word	0x00000150
        /*03dc*/ 	.short	0x010a
        /*03de*/ 	.byte	0xff
	.zero		1


	//   ....[46]....
        /*03e0*/ 	.word	0x000018f0
        /*03e4*/ 	.word	0x00000002
        /*03e8*/ 	.word	0x00000140
        /*03ec*/ 	.short	0x0101
        /*03ee*/ 	.byte	0xff
	.zero		1


	//   ....[47]....
        /*03f0*/ 	.word	0x000019c0
        /*03f4*/ 	.word	0x000000ff
        /*03f8*/ 	.word	0x00000050
        /*03fc*/ 	.short	0x010a
        /*03fe*/ 	.byte	0x08
	.zero		1


	//   ....[48]....
        /*0400*/ 	.word	0x00001ac0
        /*0404*/ 	.word	0x000000ff
        /*0408*/ 	.word	0x00000050
        /*040c*/ 	.short	0x010a
        /*040e*/ 	.byte	0x21
	.zero		1


	//   ....[49]....
        /*0410*/ 	.word	0x00001c70
        /*0414*/ 	.word	0x000000ff
        /*0418*/ 	.word	0x00000050
        /*041c*/ 	.short	0x010a
        /*041e*/ 	.byte	0x08
	.zero		1


	//   ....[50]....
        /*0420*/ 	.word	0x00001d70
        /*0424*/ 	.word	0x000000ff
        /*0428*/ 	.word	0x000000d8
        /*042c*/ 	.short	0x0101
        /*042e*/ 	.byte	0x04
	.zero		1


	//   ....[51]....
        /*0430*/ 	.word	0x00001d90
        /*0434*/ 	.word	0x000000ff
        /*0438*/ 	.word	0x00000050
        /*043c*/ 	.short	0x010a
        /*043e*/ 	.byte	0x08
	.zero		1


	//   ....[52]....
        /*0440*/ 	.word	0x00001e10
        /*0444*/ 	.word	0x000000ff
        /*0448*/ 	.word	0x00000050
        /*044c*/ 	.short	0x010a
        /*044e*/ 	.byte	0x11
	.zero		1


	//   ....[53]....
        /*0450*/ 	.word	0x00001fa0
        /*0454*/ 	.word	0x000000ff
        /*0458*/ 	.word	0x00000050
        /*045c*/ 	.short	0x010a
        /*045e*/ 	.byte	0x08
	.zero		1


	//   ....[54]....
        /*0460*/ 	.word	0x000020f0
        /*0464*/ 	.word	0x00000002
        /*0468*/ 	.word	0x000000e0
        /*046c*/ 	.short	0x010a
        /*046e*/ 	.byte	0xff
	.zero		1


	//   ....[55]....
        /*0470*/ 	.word	0x000021b0
        /*0474*/ 	.word	0x00000002
        /*0478*/ 	.word	0x00000000
        /*047c*/ 	.short	0x0101
        /*047e*/ 	.byte	0xff
	.zero		1


	//   ....[56]....
        /*0480*/ 	.word	0x00002710
        /*0484*/ 	.word	0x000000ff
        /*0488*/ 	.word	0x00000000
        /*048c*/ 	.short	0x010a
        /*048e*/ 	.byte	0x05
	.zero		1


	//   ....[57]....
        /*0490*/ 	.word	0x000027a0
        /*0494*/ 	.word	0x000000ff
        /*0498*/ 	.word	0x00000000
        /*049c*/ 	.short	0x010a
        /*049e*/ 	.byte	0x05
	.zero		1


	//   ....[58]....
        /*04a0*/ 	.word	0x00002830
        /*04a4*/ 	.word	0x000000ff
        /*04a8*/ 	.word	0x00000000
        /*04ac*/ 	.short	0x010a
        /*04ae*/ 	.byte	0x05
	.zero		1


	//   ....[59]....
        /*04b0*/ 	.word	0x000028c0
        /*04b4*/ 	.word	0x000000ff
        /*04b8*/ 	.word	0x00000000
        /*04bc*/ 	.short	0x010a
        /*04be*/ 	.byte	0x05
	.zero		1


	//   ....[60]....
        /*04c0*/ 	.word	0x00002950
        /*04c4*/ 	.word	0x000000ff
        /*04c8*/ 	.word	0x00000000
        /*04cc*/ 	.short	0x010a
        /*04ce*/ 	.byte	0x05
	.zero		1


	//   ....[61]....
        /*04d0*/ 	.word	0x000029e0
        /*04d4*/ 	.word	0x000000ff
        /*04d8*/ 	.word	0x00000000
        /*04dc*/ 	.short	0x010a
        /*04de*/ 	.byte	0x05
	.zero		1


	//   ....[62]....
        /*04e0*/ 	.word	0x00002a70
        /*04e4*/ 	.word	0x000000ff
        /*04e8*/ 	.word	0x00000000
        /*04ec*/ 	.short	0x010a
        /*04ee*/ 	.byte	0x05
	.zero		1


	//   ....[63]....
        /*04f0*/ 	.word	0x00002b00
        /*04f4*/ 	.word	0x000000ff
        /*04f8*/ 	.word	0x00000000
        /*04fc*/ 	.short	0x010a
        /*04fe*/ 	.byte	0x05
	.zero		1


	//   ....[64]....
        /*0500*/ 	.word	0x00002b90
        /*0504*/ 	.word	0x000000ff
        /*0508*/ 	.word	0x00000000
        /*050c*/ 	.short	0x010a
        /*050e*/ 	.byte	0x05
	.zero		1


	//   ....[65]....
        /*0510*/ 	.word	0x00002c30
        /*0514*/ 	.word	0x00000000
        /*0518*/ 	.word	0x00000000
        /*051c*/ 	.short	0x010a
        /*051e*/ 	.byte	0xff
	.zero		1


	//   ....[66]....
        /*0520*/ 	.word	0x00002d60
        /*0524*/ 	.word	0x00000000
        /*0528*/ 	.word	0x00000140
        /*052c*/ 	.short	0x010a
        /*052e*/ 	.byte	0xff
	.zero		1


	//   ....[67]....
        /*0530*/ 	.word	0x00002dd0
        /*0534*/ 	.word	0x00000000
        /*0538*/ 	.word	0x00000000
        /*053c*/ 	.short	0x0101
        /*053e*/ 	.byte	0xff
	.zero		1


	//   ....[68]....
        /*0540*/ 	.word	0x00002df0
        /*0544*/ 	.word	0x000000ff
        /*0548*/ 	.word	0x000000f0
        /*054c*/ 	.short	0x010a
        /*054e*/ 	.byte	0x05
	.zero		1


	//   ....[69]....
        /*0550*/ 	.word	0x00002f10
        /*0554*/ 	.word	0x00000000
        /*0558*/ 	.word	0x000000e0
        /*055c*/ 	.short	0x010a
        /*055e*/ 	.byte	0xff
	.zero		1


	//   ....[70]....
        /*0560*/ 	.word	0x00003010
        /*0564*/ 	.word	0x00000000
        /*0568*/ 	.word	0x00000000
        /*056c*/ 	.short	0x0101
        /*056e*/ 	.byte	0xff
	.zero		1


	//   ....[71]....
        /*0570*/ 	.word	0x000030a0
        /*0574*/ 	.word	0x000000ff
        /*0578*/ 	.word	0x000000f0
        /*057c*/ 	.short	0x0106
        /*057e*/ 	.byte	0x05
	.zero		1


	//   ....[72]....
        /*0580*/ 	.word	0x000030c0
        /*0584*/ 	.word	0x000000ff
        /*0588*/ 	.word	0x000000f0
        /*058c*/ 	.short	0x010a
        /*058e*/ 	.byte	0x05
	.zero		1


	//   ....[73]....
        /*0590*/ 	.word	0x00003150
        /*0594*/ 	.word	0x000000ff
        /*0598*/ 	.word	0x000000f0
        /*059c*/ 	.short	0x0106
        /*059e*/ 	.byte	0x04
	.zero		1


	//   ....[74]....
        /*05a0*/ 	.word	0x00003190
        /*05a4*/ 	.word	0x00000000
        /*05a8*/ 	.word	0x000000f0
        /*05ac*/ 	.short	0x010a
        /*05ae*/ 	.byte	0xff
	.zero		1


	//   ....[75]....
        /*05b0*/ 	.word	0x000033d0
        /*05b4*/ 	.word	0x000000ff
        /*05b8*/ 	.word	0x00000008
        /*05bc*/ 	.short	0x010a
        /*05be*/ 	.byte	0x06
	.zero		1


	//   ....[76]....
        /*05c0*/ 	.word	0x000033f0
        /*05c4*/ 	.word	0x000000ff
        /*05c8*/ 	.word	0x00000008
        /*05cc*/ 	.short	0x010a
        /*05ce*/ 	.byte	0x06
	.zero		1


	//   ....[77]....
        /*05d0*/ 	.word	0x00003580
        /*05d4*/ 	.word	0x000000ff
        /*05d8*/ 	.word	0x00000008
        /*05dc*/ 	.short	0x010a
        /*05de*/ 	.byte	0x06
	.zero		1


	//   ....[78]....
        /*05e0*/ 	.word	0x000035a0
        /*05e4*/ 	.word	0x000000ff
        /*05e8*/ 	.word	0x00000008
        /*05ec*/ 	.short	0x010a
        /*05ee*/ 	.byte	0x06
	.zero		1


	//   ....[79]....
        /*05f0*/ 	.word	0x00003660
        /*05f4*/ 	.word	0x000000ff
        /*05f8*/ 	.word	0x00000000
        /*05fc*/ 	.short	0x0101
        /*05fe*/ 	.byte	0x07
	.zero		1


	//   ....[80]....
        /*0600*/ 	.word	0x000039a0
        /*0604*/ 	.word	0x00000000
        /*0608*/ 	.word	0x000000e0
        /*060c*/ 	.short	0x010a
        /*060e*/ 	.byte	0xff
	.zero		1


	//   ....[81]....
        /*0610*/ 	.word	0x00003a60
        /*0614*/ 	.word	0x00000000
        /*0618*/ 	.word	0x00000000
        /*061c*/ 	.short	0x0101
        /*061e*/ 	.byte	0xff
	.zero		1


	//   ....[82]....
        /*0620*/ 	.word	0x00003b20
        /*0624*/ 	.word	0x000000ff
        /*0628*/ 	.word	0x00000000
        /*062c*/ 	.short	0x010a
        /*062e*/ 	.byte	0x08
	.zero		1


	//   ....[83]....
        /*0630*/ 	.word	0x00003b30
        /*0634*/ 	.word	0x000000ff
        /*0638*/ 	.word	0x00000120
        /*063c*/ 	.short	0x010a
        /*063e*/ 	.byte	0x09
	.zero		1


	//   ....[84]....
        /*0640*/ 	.word	0x00003be0
        /*0644*/ 	.word	0x000000ff
        /*0648*/ 	.word	0x00000000
        /*064c*/ 	.short	0x010a
        /*064e*/ 	.byte	0x08
	.zero		1


	//   ....[85]....
        /*0650*/ 	.word	0x00003d10
        /*0654*/ 	.word	0x000000ff
        /*0658*/ 	.word	0x00000000
        /*065c*/ 	.short	0x010a
        /*065e*/ 	.byte	0x1e
	.zero		1


	//   ....[86]....
        /*0660*/ 	.word	0x00004010
        /*0664*/ 	.word	0x000000ff
        /*0668*/ 	.word	0x00000000
        /*066c*/ 	.short	0x010a
        /*066e*/ 	.byte	0x08
	.zero		1


	//   ....[87]....
        /*0670*/ 	.word	0x000040a0
        /*0674*/ 	.word	0x000000ff
        /*0678*/ 	.word	0x00000000
        /*067c*/ 	.short	0x010a
        /*067e*/ 	.byte	0x08
	.zero		1


	//   ....[88]....
        /*0680*/ 	.word	0x00004130
        /*0684*/ 	.word	0x000000ff
        /*0688*/ 	.word	0x00000000
        /*068c*/ 	.short	0x010a
        /*068e*/ 	.byte	0x08
	.zero		1


	//   ....[89]....
        /*0690*/ 	.word	0x000041d0
        /*0694*/ 	.word	0x00000000
        /*0698*/ 	.word	0x00000000
        /*069c*/ 	.short	0x010a
        /*069e*/ 	.byte	0xff
	.zero		1


	//   ....[90]....
        /*06a0*/ 	.word	0x00004210
        /*06a4*/ 	.word	0x00000000
        /*06a8*/ 	.word	0x00000000
        /*06ac*/ 	.short	0x010a
        /*06ae*/ 	.byte	0xff
	.zero		1


	//   ....[91]....
        /*06b0*/ 	.word	0x00004280
        /*06b4*/ 	.word	0x000000ff
        /*06b8*/ 	.word	0x00000000
        /*06bc*/ 	.short	0x0101
        /*06be*/ 	.byte	0x05
	.zero		1


	//   ....[92]....
        /*06c0*/ 	.word	0x000042c0
        /*06c4*/ 	.word	0x000000ff
        /*06c8*/ 	.word	0x00000160
        /*06cc*/ 	.short	0x010a
        /*06ce*/ 	.byte	0x07
	.zero		1


	//   ....[93]....
        /*06d0*/ 	.word	0x00004310
        /*06d4*/ 	.word	0x000000ff
        /*06d8*/ 	.word	0x00000000
        /*06dc*/ 	.short	0x0101
        /*06de*/ 	.byte	0x05
	.zero		1


	//   ....[94]....
        /*06e0*/ 	.word	0x00004720
        /*06e4*/ 	.word	0x00000000
        /*06e8*/ 	.word	0x000000e0
        /*06ec*/ 	.short	0x010a
        /*06ee*/ 	.byte	0xff
	.zero		1


	//   ....[95]....
        /*06f0*/ 	.word	0x000047e0
        /*06f4*/ 	.word	0x00000000
        /*06f8*/ 	.word	0x00000000
        /*06fc*/ 	.short	0x0101
        /*06fe*/ 	.byte	0xff
	.zero		1


	//   ....[96]....
        /*0700*/ 	.word	0x00004b00
        /*0704*/ 	.word	0x000000ff
        /*0708*/ 	.word	0x000000d8
        /*070c*/ 	.short	0x010a
        /*070e*/ 	.byte	0x06
	.zero		1


	//   ....[97]....
        /*0710*/ 	.word	0x00004d20
        /*0714*/ 	.word	0x000000ff
        /*0718*/ 	.word	0x000000b8
        /*071c*/ 	.short	0x010a
        /*071e*/ 	.byte	0x0f
	.zero		1


	//   ....[98]....
        /*0720*/ 	.word	0x00004f20
        /*0724*/ 	.word	0x000000ff
        /*0728*/ 	.word	0x000000a0
        /*072c*/ 	.short	0x010b
        /*072e*/ 	.byte	0x0f
	.zero		1


	//   ....[99]....
        /*0730*/ 	.word	0x00004f70
        /*0734*/ 	.word	0x000000ff
        /*0738*/ 	.word	0x00000000
        /*073c*/ 	.short	0x0101
        /*073e*/ 	.byte	0x10
	.zero		1


	//   ....[100]....
        /*0740*/ 	.word	0x00004fb0
        /*0744*/ 	.word	0x000000ff
        /*0748*/ 	.word	0x000000b8
        /*074c*/ 	.short	0x010a
        /*074e*/ 	.byte	0x0d
	.zero		1


	//   ....[101]....
        /*0750*/ 	.word	0x000051f0
        /*0754*/ 	.word	0x000000ff
        /*0758*/ 	.word	0x000000a0
        /*075c*/ 	.short	0x010b
        /*075e*/ 	.byte	0x0d
	.zero		1


	//   ....[102]....
        /*0760*/ 	.word	0x00005260
        /*0764*/ 	.word	0x000000ff
        /*0768*/ 	.word	0x00000000
        /*076c*/ 	.short	0x0101
        /*076e*/ 	.byte	0x0f
	.zero		1


	//   ....[103]....
        /*0770*/ 	.word	0x000052b0
        /*0774*/ 	.word	0x000000ff
        /*0778*/ 	.word	0x00000000
        /*077c*/ 	.short	0x010a
        /*077e*/ 	.byte	0x04
	.zero		1


	//   ....[104]....
        /*0780*/ 	.word	0x00005340
        /*0784*/ 	.word	0x000000ff
        /*0788*/ 	.word	0x00000000
        /*078c*/ 	.short	0x010a
        /*078e*/ 	.byte	0x04
	.zero		1


	//   ....[105]....
        /*0790*/ 	.word	0x000053e0
        /*0794*/ 	.word	0x00000000
        /*0798*/ 	.word	0x00000000
        /*079c*/ 	.short	0x010a
        /*079e*/ 	.byte	0xff
	.zero		1


	//   ....[106]....
        /*07a0*/ 	.word	0x00005720
        /*07a4*/ 	.word	0x00000000
        /*07a8*/ 	.word	0x000000e0
        /*07ac*/ 	.short	0x010a
        /*07ae*/ 	.byte	0xff
	.zero		1


	//   ....[107]....
        /*07b0*/ 	.word	0x00005830
        /*07b4*/ 	.word	0x00000000
        /*07b8*/ 	.word	0x00000000
        /*07bc*/ 	.short	0x0101
        /*07be*/ 	.byte	0xff
	.zero		1


	//   ....[108]....
        /*07c0*/ 	.word	0x000062d0
        /*07c4*/ 	.word	0x00000000
        /*07c8*/ 	.word	0x000000a0
        /*07cc*/ 	.short	0x010a
        /*07ce*/ 	.byte	0xff
	.zero		1


	//   ....[109]....
        /*07d0*/ 	.word	0x00006340
        /*07d4*/ 	.word	0x0000006a
        /*07d8*/ 	.word	0x00000100
        /*07dc*/ 	.short	0x010a
        /*07de*/ 	.byte	0xff
	.zero		1


	//   ....[110]....
        /*07e0*/ 	.word	0x00006430
        /*07e4*/ 	.word	0x00000000
        /*07e8*/ 	.word	0x000000a0
        /*07ec*/ 	.short	0x010a
        /*07ee*/ 	.byte	0xff
	.zero		1


	//   ....[111]....
        /*07f0*/ 	.word	0x00006560
        /*07f4*/ 	.word	0x0000006a
        /*07f8*/ 	.word	0x00000100
        /*07fc*/ 	.short	0x010a
        /*07fe*/ 	.byte	0xff
	.zero		1


	//   ....[112]....
        /*0800*/ 	.word	0x00007070
        /*0804*/ 	.word	0x00000000
        /*0808*/ 	.word	0x00000000
        /*080c*/ 	.short	0x0101
        /*080e*/ 	.byte	0xff
	.zero		1


	//   ....[113]....
        /*0810*/ 	.word	0x00007080
        /*0814*/ 	.word	0x00000002
        /*0818*/ 	.word	0x000000a0
        /*081c*/ 	.short	0x010a
        /*081e*/ 	.byte	0xff
	.zero		1


	//   ....[114]....
        /*0820*/ 	.word	0x00007150
        /*0824*/ 	.word	0x00000002
        /*0828*/ 	.word	0x000000a0
        /*082c*/ 	.short	0x010a
        /*082e*/ 	.byte	0xff
	.zero		1


	//   ....[115]....
        /*0830*/ 	.word	0x000075d0
        /*0834*/ 	.word	0x0000006a
        /*0838*/ 	.word	0x00000000
        /*083c*/ 	.short	0x0101
        /*083e*/ 	.byte	0xff
	.zero		1


	//   ....[116]....
        /*0840*/ 	.word	0x00007de0
        /*0844*/ 	.word	0x00000000
        /*0848*/ 	.word	0x00000000
        /*084c*/ 	.short	0x0101
        /*084e*/ 	.byte	0xff
	.zero		1


	//   ....[117]....
        /*0850*/ 	.word	0x00008050
        /*0854*/ 	.word	0x000000ff
        /*0858*/ 	.word	0x00000000
        /*085c*/ 	.short	0x0101
        /*085e*/ 	.byte	0x04
	.zero		1


	//   ....[118]....
        /*0860*/ 	.word	0x00008070
        /*0864*/ 	.word	0x00000002
        /*0868*/ 	.word	0x00000150
        /*086c*/ 	.short	0x010a
        /*086e*/ 	.byte	0xff
	.zero		1


	//   ....[119]....
        /*0870*/ 	.word	0x000080d0
        /*0874*/ 	.word	0x00000002
        /*0878*/ 	.word	0x00000050
        /*087c*/ 	.short	0x010a
        /*087e*/ 	.byte	0xff
	.zero		1


	//   ....[120]....
        /*0880*/ 	.word	0x00008130
        /*0884*/ 	.word	0x00000002
        /*0888*/ 	.word	0x00000050
        /*088c*/ 	.short	0x010a
        /*088e*/ 	.byte	0xff
	.zero		1


	//   ....[121]....
        /*0890*/ 	.word	0x00008180
        /*0894*/ 	.word	0x00000002
        /*0898*/ 	.word	0x000000e0
        /*089c*/ 	.short	0x010a
        /*089e*/ 	.byte	0xff
	.zero		1


	//   ....[122]....
        /*08a0*/ 	.word	0x000081e0
        /*08a4*/ 	.word	0x00000000
        /*08a8*/ 	.word	0x00000000
        /*08ac*/ 	.short	0x010a
        /*08ae*/ 	.byte	0xff
	.zero		1


	//   ....[123]....
        /*08b0*/ 	.word	0x00008240
        /*08b4*/ 	.word	0x00000000
        /*08b8*/ 	.word	0x00000000
        /*08bc*/ 	.short	0x010a
        /*08be*/ 	.byte	0xff
	.zero		1


	//   ....[124]....
        /*08c0*/ 	.word	0x000082a0
        /*08c4*/ 	.word	0x00000000
        /*08c8*/ 	.word	0x00000000
        /*08cc*/ 	.short	0x010a
        /*08ce*/ 	.byte	0xff
	.zero		1


	//   ....[125]....
        /*08d0*/ 	.word	0x00008300
        /*08d4*/ 	.word	0x00000000
        /*08d8*/ 	.word	0x00000000
        /*08dc*/ 	.short	0x010a
        /*08de*/ 	.byte	0xff
	.zero		1


	//   ....[126]....
        /*08e0*/ 	.word	0x00008360
        /*08e4*/ 	.word	0x00000000
        /*08e8*/ 	.word	0x00000000
        /*08ec*/ 	.short	0x010a
        /*08ee*/ 	.byte	0xff
	.zero		1


	//   ....[127]....
        /*08f0*/ 	.word	0x000083c0
        /*08f4*/ 	.word	0x00000000
        /*08f8*/ 	.word	0x00000000
        /*08fc*/ 	.short	0x010a
        /*08fe*/ 	.byte	0xff
	.zero		1


	//   ....[128]....
        /*0900*/ 	.word	0x00008420
        /*0904*/ 	.word	0x00000000
        /*0908*/ 	.word	0x00000000
        /*090c*/ 	.short	0x010a
        /*090e*/ 	.byte	0xff
	.zero		1


	//   ....[129]....
        /*0910*/ 	.word	0x00008480
        /*0914*/ 	.word	0x00000000
        /*0918*/ 	.word	0x00000000
        /*091c*/ 	.short	0x010a
        /*091e*/ 	.byte	0xff
	.zero		1


	//   ....[130]....
        /*0920*/ 	.word	0x000084e0
        /*0924*/ 	.word	0x00000000
        /*0928*/ 	.word	0x00000000
        /*092c*/ 	.short	0x010a
        /*092e*/ 	.byte	0xff
	.zero		1


	//   ....[131]....
        /*0930*/ 	.word	0x00008530
        /*0934*/ 	.word	0x00000000
        /*0938*/ 	.word	0x00000140
        /*093c*/ 	.short	0x010a
        /*093e*/ 	.byte	0xff
	.zero		1


	//   ....[132]....
        /*0940*/ 	.word	0x00008590
        /*0944*/ 	.word	0x00000000
        /*0948*/ 	.word	0x000000f0
        /*094c*/ 	.short	0x010a
        /*094e*/ 	.byte	0xff
	.zero		1


	//   ....[133]....
        /*0950*/ 	.word	0x000085e0
        /*0954*/ 	.word	0x00000000
        /*0958*/ 	.word	0x000000e0
        /*095c*/ 	.short	0x010a
        /*095e*/ 	.byte	0xff
	.zero		1


	//   ....[134]....
        /*0960*/ 	.word	0x00008640
        /*0964*/ 	.word	0x00000000
        /*0968*/ 	.word	0x000000f0
        /*096c*/ 	.short	0x010a
        /*096e*/ 	.byte	0xff
	.zero		1


	//   ....[135]....
        /*0970*/ 	.word	0x000086a0
        /*0974*/ 	.word	0x00000004
        /*0978*/ 	.word	0x00000008
        /*097c*/ 	.short	0x010a
        /*097e*/ 	.byte	0xff
	.zero		1


	//   ....[136]....
        /*0980*/ 	.word	0x00008780
        /*0984*/ 	.word	0x00000002
        /*0988*/ 	.word	0x00000008
        /*098c*/ 	.short	0x010a
        /*098e*/ 	.byte	0xff
	.zero		1


	//   ....[137]....
        /*0990*/ 	.word	0x000087d0
        /*0994*/ 	.word	0x00000000
        /*0998*/ 	.word	0x000000e0
        /*099c*/ 	.short	0x010a
        /*099e*/ 	.byte	0xff
	.zero		1


	//   ....[138]....
        /*09a0*/ 	.word	0x00008830
        /*09a4*/ 	.word	0x00000000
        /*09a8*/ 	.word	0x00000120
        /*09ac*/ 	.short	0x010a
        /*09ae*/ 	.byte	0xff
	.zero		1


	//   ....[139]....
        /*09b0*/ 	.word	0x00008890
        /*09b4*/ 	.word	0x00000000
        /*09b8*/ 	.word	0x00000000
        /*09bc*/ 	.short	0x010a
        /*09be*/ 	.byte	0xff
	.zero		1


	//   ....[140]....
        /*09c0*/ 	.word	0x000088f0
        /*09c4*/ 	.word	0x00000000
        /*09c8*/ 	.word	0x00000000
        /*09cc*/ 	.short	0x010a
        /*09ce*/ 	.byte	0xff
	.zero		1


	//   ....[141]....
        /*09d0*/ 	.word	0x00008950
        /*09d4*/ 	.word	0x00000000
        /*09d8*/ 	.word	0x00000000
        /*09dc*/ 	.short	0x010a
        /*09de*/ 	.byte	0xff
	.zero		1


	//   ....[142]....
        /*09e0*/ 	.word	0x000089b0
        /*09e4*/ 	.word	0x00000000
        /*09e8*/ 	.word	0x00000000
        /*09ec*/ 	.short	0x010a
        /*09ee*/ 	.byte	0xff
	.zero		1


	//   ....[143]....
        /*09f0*/ 	.word	0x00008a10
        /*09f4*/ 	.word	0x00000000
        /*09f8*/ 	.word	0x00000160
        /*09fc*/ 	.short	0x010a
        /*09fe*/ 	.byte	0xff
	.zero		1


	//   ....[144]....
        /*0a00*/ 	.word	0x00008a60
        /*0a04*/ 	.word	0x00000000
        /*0a08*/ 	.word	0x000000e0
        /*0a0c*/ 	.short	0x010a
        /*0a0e*/ 	.byte	0xff
	.zero		1


	//   ....[145]....
        /*0a10*/ 	.word	0x00008ac0
        /*0a14*/ 	.word	0x00000000
        /*0a18*/ 	.word	0x000000d8
        /*0a1c*/ 	.short	0x010a
        /*0a1e*/ 	.byte	0xff
	.zero		1


	//   ....[146]....
        /*0a20*/ 	.word	0x00008b20
        /*0a24*/ 	.word	0x00000000
        /*0a28*/ 	.word	0x000000b8
        /*0a2c*/ 	.short	0x010a
        /*0a2e*/ 	.byte	0xff
	.zero		1


	//   ....[147]....
        /*0a30*/ 	.word	0x00008b80
        /*0a34*/ 	.word	0x00000000
        /*0a38*/ 	.word	0x000000b8
        /*0a3c*/ 	.short	0x010a
        /*0a3e*/ 	.byte	0xff
	.zero		1


	//   ....[148]....
        /*0a40*/ 	.word	0x00008be0
        /*0a44*/ 	.word	0x00000000
        /*0a48*/ 	.word	0x00000000
        /*0a4c*/ 	.short	0x010a
        /*0a4e*/ 	.byte	0xff
	.zero		1


	//   ....[149]....
        /*0a50*/ 	.word	0x00008c40
        /*0a54*/ 	.word	0x00000000
        /*0a58*/ 	.word	0x00000000
        /*0a5c*/ 	.short	0x010a
        /*0a5e*/ 	.byte	0xff
	.zero		1


	//   ....[150]....
        /*0a60*/ 	.word	0x00008c90
        /*0a64*/ 	.word	0x00000000
        /*0a68*/ 	.word	0x000000e0
        /*0a6c*/ 	.short	0x010a
        /*0a6e*/ 	.byte	0xff
	.zero		1


	//   ....[151]....
        /*0a70*/ 	.word	0x00008ce0
        /*0a74*/ 	.word	0x00000000
        /*0a78*/ 	.word	0x000000a0
        /*0a7c*/ 	.short	0x010a
        /*0a7e*/ 	.byte	0xff
	.zero		1


	//   ....[152]....
        /*0a80*/ 	.word	0x00008d30
        /*0a84*/ 	.word	0x0000006a
        /*0a88*/ 	.word	0x00000100
        /*0a8c*/ 	.short	0x010a
        /*0a8e*/ 	.byte	0xff
	.zero		1


	//   ....[153]....
        /*0a90*/ 	.word	0x00008d80
        /*0a94*/ 	.word	0x00000002
        /*0a98*/ 	.word	0x000000a0
        /*0a9c*/ 	.short	0x010a
        /*0a9e*/ 	.byte	0xff
	.zero		1


	//----- nvinfo : EIATTR_NUM_MBARRIERS
	.align		4
.L_47:
        /*0aa0*/ 	.byte	0x03, 0x38
        /*0aa2*/ 	.short	0x002d


	//----- nvinfo : EIATTR_EXIT_INSTR_OFFSETS
	.align		4
        /*0aa4*/ 	.byte	0x04, 0x1c
        /*0aa6*/ 	.short	(.L_49 - .L_48)


	//   ....[0]....
.L_48:
        /*0aa8*/ 	.word	0x00002c60


	//   ....[1]....
        /*0aac*/ 	.word	0x00003160


	//   ....[2]....
        /*0ab0*/ 	.word	0x000031c0


	//   ....[3]....
        /*0ab4*/ 	.word	0x00004540


	//   ....[4]....
        /*0ab8*/ 	.word	0x00005410


	//   ....[5]....
        /*0abc*/ 	.word	0x00005450


	//   ....[6]....
        /*0ac0*/ 	.word	0x00007f40


	//   ....[7]....
        /*0ac4*/ 	.word	0x00007fc0


	//   ....[8]....
        /*0ac8*/ 	.word	0x00007ff0


	//   ....[9]....
        /*0acc*/ 	.word	0x00008060


	//----- nvinfo : EIATTR_MAX_THREADS
	.align		4
.L_49:
        /*0ad0*/ 	.byte	0x04, 0x05
        /*0ad2*/ 	.short	(.L_51 - .L_50)
.L_50:
        /*0ad4*/ 	.word	0x00000100
        /*0ad8*/ 	.word	0x00000001
        /*0adc*/ 	.word	0x00000001


	//----- nvinfo : EIATTR_CRS_STACK_SIZE
	.align		4
.L_51:
        /*0ae0*/ 	.byte	0x04, 0x1e
        /*0ae2*/ 	.short	(.L_53 - .L_52)
.L_52:
        /*0ae4*/ 	.word	0x00000000


	//----- nvinfo : EIATTR_CBANK_PARAM_SIZE
	.align		4
.L_53:
        /*0ae8*/ 	.byte	0x03, 0x19
        /*0aea*/ 	.short	0x0800


	//----- nvinfo : EIATTR_PARAM_CBANK
	.align		4
        /*0aec*/ 	.byte	0x04, 0x0a
        /*0aee*/ 	.short	(.L_55 - .L_54)
	.align		4
.L_54:
        /*0af0*/ 	.word	index@(.nv.constant0._ZN7cutlass13device_kernelINS_4gemm6kernel13GemmUniversalIN4cute5tupleIJiiiiEEENS1_10collective13CollectiveMmaINS1_35MainloopSm100TmaUmmaWarpSpecializedILi10ELi2ELi4ENS5_IJNS4_1CILi2EEENSA_ILi1EEESC_EEEEENS5_IJNSA_ILi256EEENSA_ILi64EEESG_EEENS_10bfloat16_tENS5_IJlSC_lEEESI_SJ_NS4_8TiledMMAINS4_8MMA_AtomIJNS4_26SM100_MMA_F16BF16_2x1SM_SSISI_SI_fLi256ELi64ELNS4_4UMMA5MajorE0ELSO_0ELNSN_7ScaleInE0ELSP_0EEEEEENS4_6LayoutINS5_IJSC_SC_SC_EEENS5_IJNSA_ILi0EEESU_SU_EEEEENS5_IJNS4_10UnderscoreESX_SX_EEEEENS4_18SM100_TMA_2SM_LOADENS4_14ComposedLayoutINS4_7SwizzleILi3ELi4ELi3EEENS4_18smem_ptr_flag_bitsILi16EEENSS_INS5_IJNSA_ILi8EEESG_EEENS5_IJSG_SC_EEEEEEEvNS4_8identityES10_S1A_vS1B_EENS_8epilogue10collective18CollectiveEpilogueINS1D_23Sm100TmaWarpSpecializedILi3ELi2ELi32ELb1ELb0EEEJNS5_IJNSA_ILi128EEESG_SG_EEENS5_IJNSS_IS1I_SC_EENSS_INSA_ILi32EEESC_EEEEESI_SJ_SI_SJ_NS1D_6fusion15FusionCallbacksIS1H_NS1O_17LinearCombinationISI_fSI_fLNS_15FloatRoundStyleE2EEES1J_S1N_JEEENS4_5SM1004TMEM4LOAD26SM100_TMEM_LOAD_32dp32b32xENS4_13SM90_TMA_LOADENS11_INS12_ILi2ELi4ELi3EEES15_NSS_INS5_IJS16_S1L_EEENS5_IJS1L_SC_EEEEEEENS4_39AutoVectorizingCopyWithAssumedAlignmentILi128EEENS4_14SM90_TMA_STOREES23_S25_S25_EEEvvEEEEvNT_6ParamsE)
        /*0af4*/ 	.short	0x0380
        /*0af6*/ 	.short	0x0800


	//----- nvinfo : EIATTR_SW_WAR
	.align		4
.L_55:
        /*0af8*/ 	.byte	0x04, 0x36
        /*0afa*/ 	.short	(.L_57 - .L_56)
.L_56:
        /*0afc*/ 	.word	0x00000008
.L_57:


//--------------------- .nv.callgraph             --------------------------
	.section	.nv.callgraph,"",@"SHT_CUDA_CALLGRAPH"
	.align	4
	.sectionentsize	8
	.align		4
        /*0000*/ 	.word	0x00000000
	.align		4
        /*0004*/ 	.word	0xffffffff
	.align		4
        /*0008*/ 	.word	index@(_ZN7cutlass13device_kernelINS_4gemm6kernel13GemmUniversalIN4cute5tupleIJiiiiEEENS1_10collective13CollectiveMmaINS1_35MainloopSm100TmaUmmaWarpSpecializedILi10ELi2ELi4ENS5_IJNS4_1CILi2EEENSA_ILi1EEESC_EEEEENS5_IJNSA_ILi256EEENSA_ILi64EEESG_EEENS_10bfloat16_tENS5_IJlSC_lEEESI_SJ_NS4_8TiledMMAINS4_8MMA_AtomIJNS4_26SM100_MMA_F16BF16_2x1SM_SSISI_SI_fLi256ELi64ELNS4_4UMMA5MajorE0ELSO_0ELNSN_7ScaleInE0ELSP_0EEEEEENS4_6LayoutINS5_IJSC_SC_SC_EEENS5_IJNSA_ILi0EEESU_SU_EEEEENS5_IJNS4_10UnderscoreESX_SX_EEEEENS4_18SM100_TMA_2SM_LOADENS4_14ComposedLayoutINS4_7SwizzleILi3ELi4ELi3EEENS4_18smem_ptr_flag_bitsILi16EEENSS_INS5_IJNSA_ILi8EEESG_EEENS5_IJSG_SC_EEEEEEEvNS4_8identityES10_S1A_vS1B_EENS_8epilogue10collective18CollectiveEpilogueINS1D_23Sm100TmaWarpSpecializedILi3ELi2ELi32ELb1ELb0EEEJNS5_IJNSA_ILi128EEESG_SG_EEENS5_IJNSS_IS1I_SC_EENSS_INSA_ILi32EEESC_EEEEESI_SJ_SI_SJ_NS1D_6fusion15FusionCallbacksIS1H_NS1O_17LinearCombinationISI_fSI_fLNS_15FloatRoundStyleE2EEES1J_S1N_JEEENS4_5SM1004TMEM4LOAD26SM100_TMEM_LOAD_32dp32b32xENS4_13SM90_TMA_LOADENS11_INS12_ILi2ELi4ELi3EEES15_NSS_INS5_IJS16_S1L_EEENS5_IJS1L_SC_EEEEEEENS4_39AutoVectorizingCopyWithAssumedAlignmentILi128EEENS4_14SM90_TMA_STOREES23_S25_S25_EEEvvEEEEvNT_6ParamsE)
	.align		4
        /*000c*/ 	.word	index@(__assertfail)
	.align		4
        /*0010*/ 	.word	0x00000000
	.align		4
        /*0014*/ 	.word	0xfffffffe
	.align		4
        /*0018*/ 	.word	0x00000000
	.align		4
        /*001c*/ 	.word	0xfffffffd
	.align		4
        /*0020*/ 	.word	0x00000000
	.align		4
        /*0024*/ 	.word	0xfffffffc


//--------------------- .nv.constant4             --------------------------
	.section	.nv.constant4,"a",@progbits
	.align	8
	.align		8
.nv.constant4:
        /*0000*/ 	.dword	__assertfail
	.align		8
        /*0008*/ 	.dword	__unnamed_1
	.align		8
        /*0010*/ 	.dword	__unnamed_2
	.align		8
        /*0018*/ 	.dword	_ZN39_INTERNAL_e0b1e95d_4_k_cu_132bf352_79324cuda3std3__45__cpo5beginE
	.align		8
        /*0020*/ 	.dword	_ZN39_INTERNAL_e0b1e95d_4_k_cu_132bf352_79324cuda3std3__45__cpo3endE
	.align		8
        /*0028*/ 	.dword	_ZN39_INTERNAL_e0b1e95d_4_k_cu_132bf352_79324cuda3std3__45__cpo6cbeginE
	.align		8
        /*0030*/ 	.dword	_ZN39_INTERNAL_e0b1e95d_4_k_cu_132bf352_79324cuda3std3__45__cpo4cendE
	.align		8
        /*0038*/ 	.dword	_ZN39_INTERNAL_e0b1e95d_4_k_cu_132bf352_79324cuda3std3__441_GLOBAL__N__e0b1e95d_4_k_cu_132bf352_79326ignoreE
	.align		8
        /*0040*/ 	.dword	_ZN39_INTERNAL_e0b1e95d_4_k_cu_132bf352_79324cuda3std3__419piecewise_constructE
	.align		8
        /*0048*/ 	.dword	_ZN39_INTERNAL_e0b1e95d_4_k_cu_132bf352_79324cuda3std3__48in_placeE
	.align		8
        /*0050*/ 	.dword	_ZN39_INTERNAL_e0b1e95d_4_k_cu_132bf352_79324cuda3std6ranges3__45__cpo4swapE
	.align		8
        /*0058*/ 	.dword	_ZN39_INTERNAL_e0b1e95d_4_k_cu_132bf352_79324cuda3std6ranges3__45__cpo9iter_moveE
	.align		8
        /*0060*/ 	.dword	_ZN39_INTERNAL_e0b1e95d_4_k_cu_132bf352_79324cute7productE
	.align		8
        /*0068*/ 	.dword	_ZN39_INTERNAL_e0b1e95d_4_k_cu_132bf352_79324cute1_E
	.align		8
        /*0070*/ 	.dword	$str$25
	.align		8
        /*0078*/ 	.dword	$str$26
	.align		8
        /*0080*/ 	.dword	$str$27
	.align		8
        /*0088*/ 	.dword	$str$28


//--------------------- .text._ZN7cutlass13device_kernelINS_4gemm6kernel13GemmUniversalIN4cute5tupleIJiiiiEEENS1_10collective13CollectiveMmaINS1_35MainloopSm100TmaUmmaWarpSpecializedILi10ELi2ELi4ENS5_IJNS4_1CILi2EEENSA_ILi1EEESC_EEEEENS5_IJNSA_ILi256EEENSA_ILi64EEESG_EEENS_10bfloat16_tENS5_IJlSC_lEEESI_SJ_NS4_8TiledMMAINS4_8MMA_AtomIJNS4_26SM100_MMA_F16BF16_2x1SM_SSISI_SI_fLi256ELi64ELNS4_4UMMA5MajorE0ELSO_0ELNSN_7ScaleInE0ELSP_0EEEEEENS4_6LayoutINS5_IJSC_SC_SC_EEENS5_IJNSA_ILi0EEESU_SU_EEEEENS5_IJNS4_10UnderscoreESX_SX_EEEEENS4_18SM100_TMA_2SM_LOADENS4_14ComposedLayoutINS4_7SwizzleILi3ELi4ELi3EEENS4_18smem_ptr_flag_bitsILi16EEENSS_INS5_IJNSA_ILi8EEESG_EEENS5_IJSG_SC_EEEEEEEvNS4_8identityES10_S1A_vS1B_EENS_8epilogue10collective18CollectiveEpilogueINS1D_23Sm100TmaWarpSpecializedILi3ELi2ELi32ELb1ELb0EEEJNS5_IJNSA_ILi128EEESG_SG_EEENS5_IJNSS_IS1I_SC_EENSS_INSA_ILi32EEESC_EEEEESI_SJ_SI_SJ_NS1D_6fusion15FusionCallbacksIS1H_NS1O_17LinearCombinationISI_fSI_fLNS_15FloatRoundStyleE2EEES1J_S1N_JEEENS4_5SM1004TMEM4LOAD26SM100_TMEM_LOAD_32dp32b32xENS4_13SM90_TMA_LOADENS11_INS12_ILi2ELi4ELi3EEES15_NSS_INS5_IJS16_S1L_EEENS5_IJS1L_SC_EEEEEEENS4_39AutoVectorizingCopyWithAssumedAlignmentILi128EEENS4_14SM90_TMA_STOREES23_S25_S25_EEEvvEEEEvNT_6ParamsE --------------------------
	.section	.text._ZN7cutlass13device_kernelINS_4gemm6kernel13GemmUniversalIN4cute5tupleIJiiiiEEENS1_10collective13CollectiveMmaINS1_35MainloopSm100TmaUmmaWarpSpecializedILi10ELi2ELi4ENS5_IJNS4_1CILi2EEENSA_ILi1EEESC_EEEEENS5_IJNSA_ILi256EEENSA_ILi64EEESG_EEENS_10bfloat16_tENS5_IJlSC_lEEESI_SJ_NS4_8TiledMMAINS4_8MMA_AtomIJNS4_26SM100_MMA_F16BF16_2x1SM_SSISI_SI_fLi256ELi64ELNS4_4UMMA5MajorE0ELSO_0ELNSN_7ScaleInE0ELSP_0EEEEEENS4_6LayoutINS5_IJSC_SC_SC_EEENS5_IJNSA_ILi0EEESU_SU_EEEEENS5_IJNS4_10UnderscoreESX_SX_EEEEENS4_18SM100_TMA_2SM_LOADENS4_14ComposedLayoutINS4_7SwizzleILi3ELi4ELi3EEENS4_18smem_ptr_flag_bitsILi16EEENSS_INS5_IJNSA_ILi8EEESG_EEENS5_IJSG_SC_EEEEEEEvNS4_8identityES10_S1A_vS1B_EENS_8epilogue10collective18CollectiveEpilogueINS1D_23Sm100TmaWarpSpecializedILi3ELi2ELi32ELb1ELb0EEEJNS5_IJNSA_ILi128EEESG_SG_EEENS5_IJNSS_IS1I_SC_EENSS_INSA_ILi32EEESC_EEEEESI_SJ_SI_SJ_NS1D_6fusion15FusionCallbacksIS1H_NS1O_17LinearCombinationISI_fSI_fLNS_15FloatRoundStyleE2EEES1J_S1N_JEEENS4_5SM1004TMEM4LOAD26SM100_TMEM_LOAD_32dp32b32xENS4_13SM90_TMA_LOADENS11_INS12_ILi2ELi4ELi3EEES15_NSS_INS5_IJS16_S1L_EEENS5_IJS1L_SC_EEEEEEENS4_39AutoVectorizingCopyWithAssumedAlignmentILi128EEENS4_14SM90_TMA_STOREES23_S25_S25_EEEvvEEEEvNT_6ParamsE,"ax",@progbits
	.align	128
.text._ZN7cutlass13device_kernelINS_4gemm6kernel13GemmUniversalIN4cute5tupleIJiiiiEEENS1_10collective13CollectiveMmaINS1_35MainloopSm100TmaUmmaWarpSpecializedILi10ELi2ELi4ENS5_IJNS4_1CILi2EEENSA_ILi1EEESC_EEEEENS5_IJNSA_ILi256EEENSA_ILi64EEESG_EEENS_10bfloat16_tENS5_IJlSC_lEEESI_SJ_NS4_8TiledMMAINS4_8MMA_AtomIJNS4_26SM100_MMA_F16BF16_2x1SM_SSISI_SI_fLi256ELi64ELNS4_4UMMA5MajorE0ELSO_0ELNSN_7ScaleInE0ELSP_0EEEEEENS4_6LayoutINS5_IJSC_SC_SC_EEENS5_IJNSA_ILi0EEESU_SU_EEEEENS5_IJNS4_10UnderscoreESX_SX_EEEEENS4_18SM100_TMA_2SM_LOADENS4_14ComposedLayoutINS4_7SwizzleILi3ELi4ELi3EEENS4_18smem_ptr_flag_bitsILi16EEENSS_INS5_IJNSA_ILi8EEESG_EEENS5_IJSG_SC_EEEEEEEvNS4_8identityES10_S1A_vS1B_EENS_8epilogue10collective18CollectiveEpilogueINS1D_23Sm100TmaWarpSpecializedILi3ELi2ELi32ELb1ELb0EEEJNS5_IJNSA_ILi128EEESG_SG_EEENS5_IJNSS_IS1I_SC_EENSS_INSA_ILi32EEESC_EEEEESI_SJ_SI_SJ_NS1D_6fusion15FusionCallbacksIS1H_NS1O_17LinearCombinationISI_fSI_fLNS_15FloatRoundStyleE2EEES1J_S1N_JEEENS4_5SM1004TMEM4LOAD26SM100_TMEM_LOAD_32dp32b32xENS4_13SM90_TMA_LOADENS11_INS12_ILi2ELi4ELi3EEES15_NSS_INS5_IJS16_S1L_EEENS5_IJS1L_SC_EEEEEEENS4_39AutoVectorizingCopyWithAssumedAlignmentILi128EEENS4_14SM90_TMA_STOREES23_S25_S25_EEEvvEEEEvNT_6ParamsE:
        .type           _ZN7cutlass13device_kernelINS_4gemm6kernel13GemmUniversalIN4cute5tupleIJiiiiEEENS1_10collective13CollectiveMmaINS1_35MainloopSm100TmaUmmaWarpSpecializedILi10ELi2ELi4ENS5_IJNS4_1CILi2EEENSA_ILi1EEESC_EEEEENS5_IJNSA_ILi256EEENSA_ILi64EEESG_EEENS_10bfloat16_tENS5_IJlSC_lEEESI_SJ_NS4_8TiledMMAINS4_8MMA_AtomIJNS4_26SM100_MMA_F16BF16_2x1SM_SSISI_SI_fLi256ELi64ELNS4_4UMMA5MajorE0ELSO_0ELNSN_7ScaleInE0ELSP_0EEEEEENS4_6LayoutINS5_IJSC_SC_SC_EEENS5_IJNSA_ILi0EEESU_SU_EEEEENS5_IJNS4_10UnderscoreESX_SX_EEEEENS4_18SM100_TMA_2SM_LOADENS4_14ComposedLayoutINS4_7SwizzleILi3ELi4ELi3EEENS4_18smem_ptr_flag_bitsILi16EEENSS_INS5_IJNSA_ILi8EEESG_EEENS5_IJSG_SC_EEEEEEEvNS4_8identityES10_S1A_vS1B_EENS_8epilogue10collective18CollectiveEpilogueINS1D_23Sm100TmaWarpSpecializedILi3ELi2ELi32ELb1ELb0EEEJNS5_IJNSA_ILi128EEESG_SG_EEENS5_IJNSS_IS1I_SC_EENSS_INSA_ILi32EEESC_EEEEESI_SJ_SI_SJ_NS1D_6fusion15FusionCallbacksIS1H_NS1O_17LinearCombinationISI_fSI_fLNS_15FloatRoundStyleE2EEES1J_S1N_JEEENS4_5SM1004TMEM4LOAD26SM100_TMEM_LOAD_32dp32b32xENS4_13SM90_TMA_LOADENS11_INS12_ILi2ELi4ELi3EEES15_NSS_INS5_IJS16_S1L_EEENS5_IJS1L_SC_EEEEEEENS4_39AutoVectorizingCopyWithAssumedAlignmentILi128EEENS4_14SM90_TMA_STOREES23_S25_S25_EEEvvEEEEvNT_6ParamsE,@function
        .size           _ZN7cutlass13device_kernelINS_4gemm6kernel13GemmUniversalIN4cute5tupleIJiiiiEEENS1_10collective13CollectiveMmaINS1_35MainloopSm100TmaUmmaWarpSpecializedILi10ELi2ELi4ENS5_IJNS4_1CILi2EEENSA_ILi1EEESC_EEEEENS5_IJNSA_ILi256EEENSA_ILi64EEESG_EEENS_10bfloat16_tENS5_IJlSC_lEEESI_SJ_NS4_8TiledMMAINS4_8MMA_AtomIJNS4_26SM100_MMA_F16BF16_2x1SM_SSISI_SI_fLi256ELi64ELNS4_4UMMA5MajorE0ELSO_0ELNSN_7ScaleInE0ELSP_0EEEEEENS4_6LayoutINS5_IJSC_SC_SC_EEENS5_IJNSA_ILi0EEESU_SU_EEEEENS5_IJNS4_10UnderscoreESX_SX_EEEEENS4_18SM100_TMA_2SM_LOADENS4_14ComposedLayoutINS4_7SwizzleILi3ELi4ELi3EEENS4_18smem_ptr_flag_bitsILi16EEENSS_INS5_IJNSA_ILi8EEESG_EEENS5_IJSG_SC_EEEEEEEvNS4_8identityES10_S1A_vS1B_EENS_8epilogue10collective18CollectiveEpilogueINS1D_23Sm100TmaWarpSpecializedILi3ELi2ELi32ELb1ELb0EEEJNS5_IJNSA_ILi128EEESG_SG_EEENS5_IJNSS_IS1I_SC_EENSS_INSA_ILi32EEESC_EEEEESI_SJ_SI_SJ_NS1D_6fusion15FusionCallbacksIS1H_NS1O_17LinearCombinationISI_fSI_fLNS_15FloatRoundStyleE2EEES1J_S1N_JEEENS4_5SM1004TMEM4LOAD26SM100_TMEM_LOAD_32dp32b32xENS4_13SM90_TMA_LOADENS11_INS12_ILi2ELi4ELi3EEES15_NSS_INS5_IJS16_S1L_EEENS5_IJS1L_SC_EEEEEEENS4_39AutoVectorizingCopyWithAssumedAlignmentILi128EEENS4_14SM90_TMA_STOREES23_S25_S25_EEEvvEEEEvNT_6ParamsE,(.L_x_194 - _ZN7cutlass13device_kernelINS_4gemm6kernel13GemmUniversalIN4cute5tupleIJiiiiEEENS1_10collective13CollectiveMmaINS1_35MainloopSm100TmaUmmaWarpSpecializedILi10ELi2ELi4ENS5_IJNS4_1CILi2EEENSA_ILi1EEESC_EEEEENS5_IJNSA_ILi256EEENSA_ILi64EEESG_EEENS_10bfloat16_tENS5_IJlSC_lEEESI_SJ_NS4_8TiledMMAINS4_8MMA_AtomIJNS4_26SM100_MMA_F16BF16_2x1SM_SSISI_SI_fLi256ELi64ELNS4_4UMMA5MajorE0ELSO_0ELNSN_7ScaleInE0ELSP_0EEEEEENS4_6LayoutINS5_IJSC_SC_SC_EEENS5_IJNSA_ILi0EEESU_SU_EEEEENS5_IJNS4_10UnderscoreESX_SX_EEEEENS4_18SM100_TMA_2SM_LOADENS4_14ComposedLayoutINS4_7SwizzleILi3ELi4ELi3EEENS4_18smem_ptr_flag_bitsILi16EEENSS_INS5_IJNSA_ILi8EEESG_EEENS5_IJSG_SC_EEEEEEEvNS4_8identityES10_S1A_vS1B_EENS_8epilogue10collective18CollectiveEpilogueINS1D_23Sm100TmaWarpSpecializedILi3ELi2ELi32ELb1ELb0EEEJNS5_IJNSA_ILi128EEESG_SG_EEENS5_IJNSS_IS1I_SC_EENSS_INSA_ILi32EEESC_EEEEESI_SJ_SI_SJ_NS1D_6fusion15FusionCallbacksIS1H_NS1O_17LinearCombinationISI_fSI_fLNS_15FloatRoundStyleE2EEES1J_S1N_JEEENS4_5SM1004TMEM4LOAD26SM100_TMEM_LOAD_32dp32b32xENS4_13SM90_TMA_LOADENS11_INS12_ILi2ELi4ELi3EEES15_NSS_INS5_IJS16_S1L_EEENS5_IJS1L_SC_EEEEEEENS4_39AutoVectorizingCopyWithAssumedAlignmentILi128EEENS4_14SM90_TMA_STOREES23_S25_S25_EEEvvEEEEvNT_6ParamsE)
        .other          _ZN7cutlass13device_kernelINS_4gemm6kernel13GemmUniversalIN4cute5tupleIJiiiiEEENS1_10collective13CollectiveMmaINS1_35MainloopSm100TmaUmmaWarpSpecializedILi10ELi2ELi4ENS5_IJNS4_1CILi2EEENSA_ILi1EEESC_EEEEENS5_IJNSA_ILi256EEENSA_ILi64EEESG_EEENS_10bfloat16_tENS5_IJlSC_lEEESI_SJ_NS4_8TiledMMAINS4_8MMA_AtomIJNS4_26SM100_MMA_F16BF16_2x1SM_SSISI_SI_fLi256ELi64ELNS4_4UMMA5MajorE0ELSO_0ELNSN_7ScaleInE0ELSP_0EEEEEENS4_6LayoutINS5_IJSC_SC_SC_EEENS5_IJNSA_ILi0EEESU_SU_EEEEENS5_IJNS4_10UnderscoreESX_SX_EEEEENS4_18SM100_TMA_2SM_LOADENS4_14ComposedLayoutINS4_7SwizzleILi3ELi4ELi3EEENS4_18smem_ptr_flag_bitsILi16EEENSS_INS5_IJNSA_ILi8EEESG_EEENS5_IJSG_SC_EEEEEEEvNS4_8identityES10_S1A_vS1B_EENS_8epilogue10collective18CollectiveEpilogueINS1D_23Sm100TmaWarpSpecializedILi3ELi2ELi32ELb1ELb0EEEJNS5_IJNSA_ILi128EEESG_SG_EEENS5_IJNSS_IS1I_SC_EENSS_INSA_ILi32EEESC_EEEEESI_SJ_SI_SJ_NS1D_6fusion15FusionCallbacksIS1H_NS1O_17LinearCombinationISI_fSI_fLNS_15FloatRoundStyleE2EEES1J_S1N_JEEENS4_5SM1004TMEM4LOAD26SM100_TMEM_LOAD_32dp32b32xENS4_13SM90_TMA_LOADENS11_INS12_ILi2ELi4ELi3EEES15_NSS_INS5_IJS16_S1L_EEENS5_IJS1L_SC_EEEEEEENS4_39AutoVectorizingCopyWithAssumedAlignmentILi128EEENS4_14SM90_TMA_STOREES23_S25_S25_EEEvvEEEEvNT_6ParamsE,@"STO_CUDA_ENTRY STV_DEFAULT"
_ZN7cutlass13device_kernelINS_4gemm6kernel13GemmUniversalIN4cute5tupleIJiiiiEEENS1_10collective13CollectiveMmaINS1_35MainloopSm100TmaUmmaWarpSpecializedILi10ELi2ELi4ENS5_IJNS4_1CILi2EEENSA_ILi1EEESC_EEEEENS5_IJNSA_ILi256EEENSA_ILi64EEESG_EEENS_10bfloat16_tENS5_IJlSC_lEEESI_SJ_NS4_8TiledMMAINS4_8MMA_AtomIJNS4_26SM100_MMA_F16BF16_2x1SM_SSISI_SI_fLi256ELi64ELNS4_4UMMA5MajorE0ELSO_0ELNSN_7ScaleInE0ELSP_0EEEEEENS4_6LayoutINS5_IJSC_SC_SC_EEENS5_IJNSA_ILi0EEESU_SU_EEEEENS5_IJNS4_10UnderscoreESX_SX_EEEEENS4_18SM100_TMA_2SM_LOADENS4_14ComposedLayoutINS4_7SwizzleILi3ELi4ELi3EEENS4_18smem_ptr_flag_bitsILi16EEENSS_INS5_IJNSA_ILi8EEESG_EEENS5_IJSG_SC_EEEEEEEvNS4_8identityES10_S1A_vS1B_EENS_8epilogue10collective18CollectiveEpilogueINS1D_23Sm100TmaWarpSpecializedILi3ELi2ELi32ELb1ELb0EEEJNS5_IJNSA_ILi128EEESG_SG_EEENS5_IJNSS_IS1I_SC_EENSS_INSA_ILi32EEESC_EEEEESI_SJ_SI_SJ_NS1D_6fusion15FusionCallbacksIS1H_NS1O_17LinearCombinationISI_fSI_fLNS_15FloatRoundStyleE2EEES1J_S1N_JEEENS4_5SM1004TMEM4LOAD26SM100_TMEM_LOAD_32dp32b32xENS4_13SM90_TMA_LOADENS11_INS12_ILi2ELi4ELi3EEES15_NSS_INS5_IJS16_S1L_EEENS5_IJS1L_SC_EEEEEEENS4_39AutoVectorizingCopyWithAssumedAlignmentILi128EEENS4_14SM90_TMA_STOREES23_S25_S25_EEEvvEEEEvNT_6ParamsE:
[----:B------:R-:W1:Y:S01]  /*0000*/  LDC R1, c[0x0][0x37c] ;  /* 0x0000df00ff017b82 */ /* 0x000e620000000800 */
[----:B------:R-:W2:Y:S01]  /*0010*/  S2R R97, SR_TID.X ;  /* 0x0000000000617919 */ /* 0x000ea20000002100 */
[----:B------:R-:W3:Y:S06]  /*0020*/  LDCU.64 UR6, c[0x0][0x890] ;  /* 0x00011200ff0677ac */ /* 0x000eec0008000a00 */
[----:B------:R-:W4:Y:S01]  /*0030*/  S2UR UR37, SR_CgaCtaId ;  /* 0x00000000002579c3 */ /* 0x000f220000008800 */
[----:B------:R-:W-:Y:S02]  /*0040*/  PRMT R92, RZ, 0x7610, R92 ;  /* 0x00007610ff5c7816 */ /* 0x000fe4000000005c */
[----:B------:R-:W-:Y:S01]  /*0050*/  ELECT P1, URZ, PT ;  /* 0x0000000000ff782f */ /* 0x000fe20003820000 */
[----:B------:R-:W1:Y:S01]  /*0060*/  LDCU.64 UR46, c[0x0][0x358] ;  /* 0x00006b00ff2e77ac */ /* 0x000e620008000a00 */
[----:B---3--:R-:W-:-:S04]  /*0070*/  UISETP.NE.U32.AND UP0, UPT, UR6, URZ, UPT ;  /* 0x000000ff0600728c */ /* 0x008fc8000bf05070 */
[----:B------:R-:W-:Y:S02]  /*0080*/  UISETP.NE.AND.EX UP0, UPT, UR7, URZ, UPT, UP0 ;  /* 0x000000ff0700728c */ /* 0x000fe4000bf05300 */
[----:B----4-:R-:W-:Y:S02]  /*0090*/  ULOP3.LUT UR5, UR37, 0x1, URZ, 0xc0, !UPT ;  /* 0x0000000125057892 */ /* 0x010fe4000f8ec0ff */
[----:B------:R-:W-:Y:S01]  /*00a0*/  ULOP3.LUT UR4, UR37, 0x1, URZ, 0x3c, !UPT ;  /* 0x0000000125047892 */ /* 0x000fe2000f8e3cff */
[----:B--2---:R-:W-:-:S05]  /*00b0*/  SHF.R.U32.HI R96, RZ, 0x5, R97 ;  /* 0x00000005ff607819 */ /* 0x004fca0000011661 */
[----:B------:R-:W2:Y:S02]  /*00c0*/  SHFL.IDX PT, R0, R96, RZ, 0x1f ;  /* 0x00001fff60007589 */ /* 0x000ea400000e0000 */
[----:B--2---:R-:W-:Y:S01]  /*00d0*/  R2UR UR10, R0 ;  /* 0x00000000000a72ca */ /* 0x004fe200000e0000 */
[----:B-1----:R-:W-:-:S14]  /*00e0*/  BRA.U UP0, `(.L_x_0) ;  /* 0x00000001002c7547 */ /* 0x002fdc000b800000 */
[----:B------:R-:W1:Y:S02]  /*00f0*/  LDCU.64 UR8, c[0x0][0x888] ;  /* 0x00011100ff0877ac */ /* 0x000e640008000a00 */
[----:B-1----:R-:W-:-:S04]  /*0100*/  UISETP.NE.U32.AND UP0, UPT, UR8, URZ, UPT ;  /* 0x000000ff0800728c */ /* 0x002fc8000bf05070 */
[----:B------:R-:W-:-:S09]  /*0110*/  UISETP.NE.AND.EX UP0, UPT, UR9, URZ, UPT, UP0 ;  /* 0x000000ff0900728c */ /* 0x000fd2000bf05300 */
[----:B------:R-:W-:Y:S05]  /*0120*/  BRA.U !UP0, `(.L_x_1) ;  /* 0x0000000108107547 */ /* 0x000fea000b800000 */
[----:B------:R-:W1:Y:S02]  /*0130*/  LDC.64 R2, c[0x0][0x888] ;  /* 0x00022200ff027b82 */ /* 0x000e640000000a00 */
[----:B-1----:R1:W5:Y:S01]  /*0140*/  LDG.E R49, desc[UR46][R2.64] ;  /* 0x0000002e02317981 */ /* 0x002362000c1e1900 */
[----:B------:R-:W-:Y:S01]  /*0150*/  HFMA2 R92, -RZ, RZ, 0, 5.9604644775390625e-08 ;  /* 0x00000001ff5c7431 */ /* 0x000fe200000001ff */
[----:B------:R-:W-:Y:S05]  /*0160*/  BRA `(.L_x_0) ;  /* 0x00000000000c7947 */ /* 0x000fea0003800000 */
.L_x_1:
[----:B------:R-:W1:Y:S01]  /*0170*/  LDCU UR8, c[0x0][0x880] ;  /* 0x00011000ff0877ac */ /* 0x000e620008000800 */
[----:B------:R-:W-:Y:S01]  /*0180*/  HFMA2 R92, -RZ, RZ, 0, 5.9604644775390625e-08 ;  /* 0x00000001ff5c7431 */ /* 0x000fe200000001ff */
[----:B-1----:R-:W-:-:S07]  /*0190*/  MOV R49, UR8 ;  /* 0x0000000800317c02 */ /* 0x002fce0008000f00 */
.L_x_0:
[----:B------:R-:W2:Y:S02]  /*01a0*/  LDCU.64 UR8, c[0x0][0x8b0] ;  /* 0x00011600ff0877ac */ /* 0x000ea40008000a00 */
[----:B--2---:R-:W-:-:S04]  /*01b0*/  UISETP.NE.U32.AND UP0, UPT, UR8, URZ, UPT ;  /* 0x000000ff0800728c */ /* 0x004fc8000bf05070 */
[----:B------:R-:W-:-:S09]  /*01c0*/  UISETP.NE.AND.EX UP0, UPT, UR9, URZ, UPT, UP0 ;  /* 0x000000ff0900728c */ /* 0x000fd2000bf05300 */
[----:B------:R-:W-:Y:S05]  /*01d0*/  BRA.U UP0, `(.L_x_2) ;  /* 0x0000000100247547 */ /* 0x000fea000b800000 */
[----:B------:R-:W2:Y:S02]  /*01e0*/  LDCU.64 UR8, c[0x0][0x8a8] ;  /* 0x00011500ff0877ac */ /* 0x000ea40008000a00 */
[----:B--2---:R-:W-:-:S04]  /*01f0*/  UISETP.NE.U32.AND UP0, UPT, UR8, URZ, UPT ;  /* 0x000000ff0800728c */ /* 0x004fc8000bf05070 */
[----:B------:R-:W-:-:S09]  /*0200*/  UISETP.NE.AND.EX UP0, UPT, UR9, URZ, UPT, UP0 ;  /* 0x000000ff0900728c */ /* 0x000fd2000bf05300 */
[----:B------:R-:W-:Y:S05]  /*0210*/  BRA.U !UP0, `(.L_x_3) ;  /* 0x00000001080c7547 */ /* 0x000fea000b800000 */
[----:B-1----:R-:W1:Y:S02]  /*0220*/  LDC.64 R2, c[0x0][0x8a8] ;  /* 0x00022a00ff027b82 */ /* 0x002e640000000a00 */
[----:B-1----:R2:W5:Y:S01]  /*0230*/  LDG.E R47, desc[UR46][R2.64] ;  /* 0x0000002e022f7981 */ /* 0x002562000c1e1900 */
[----:B------:R-:W-:Y:S05]  /*0240*/  BRA `(.L_x_2) ;  /* 0x0000000000087947 */ /* 0x000fea0003800000 */
.L_x_3:
[----:B------:R-:W2:Y:S02]  /*0250*/  LDCU UR8, c[0x0][0x8a0] ;  /* 0x00011400ff0877ac */ /* 0x000ea40008000800 */
[----:B--2---:R-:W-:Y:S02]  /*0260*/  MOV R47, UR8 ;  /* 0x00000008002f7c02 */ /* 0x004fe40008000f00 */
.L_x_2:
[----:B------:R-:W-:Y:S01]  /*0270*/  IMAD.U32 R0, RZ, RZ, UR10 ;  /* 0x0000000aff007e24 */ /* 0x000fe2000f8e00ff */
[----:B------:R-:W-:Y:S04]  /*0280*/  BSSY.RECONVERGENT B0, `(.L_x_4) ;  /* 0x000000c000007945 */ /* 0x000fe80003800200 */
[C---:B------:R-:W-:Y:S02]  /*0290*/  ISETP.NE.OR P2, PT, R0.reuse, 0x1, !P1 ;  /* 0x000000010000780c */ /* 0x040fe40004f45670 */
[----:B------:R-:W-:-:S11]  /*02a0*/  ISETP.NE.OR P0, PT, R0, 0x3, !P1 ;  /* 0x000000030000780c */ /* 0x000fd60004f05670 */
[----:B------:R-:W-:Y:S05]  /*02b0*/  @P2 BRA `(.L_x_5) ;  /* 0x0000000000202947 */ /* 0x000fea0003800000 */
[----:B------:R-:W3:Y:S02]  /*02c0*/  LDCU.64 UR8, c[0x0][0x348] ;  /* 0x00006900ff0877ac */ /* 0x000ee40008000a00 */
[----:B---3--:R-:W-:Y:S02]  /*02d0*/  UIADD3 UR12, UP1, UPT, UR8, 0x80, URZ ;  /* 0x00000080080c7890 */ /* 0x008fe4000ff3e0ff */
[----:B------:R-:W-:Y:S02]  /*02e0*/  UIADD3 UR8, UP0, UPT, UR8, 0x180, URZ ;  /* 0x0000018008087890 */ /* 0x000fe4000ff1e0ff */
[----:B------:R-:W-:Y:S02]  /*02f0*/  UIADD3.X UR13, UPT, UPT, URZ, UR9, URZ, UP1, !UPT ;  /* 0x00000009ff0d7290 */ /* 0x000fe40008ffe4ff */
[----:B------:R-:W-:-:S07]  /*0300*/  UIADD3.X UR9, UPT, UPT, URZ, UR9, URZ, UP0, !UPT ;  /* 0x00000009ff097290 */ /* 0x000fce00087fe4ff */
[----:B------:R3:W-:Y:S02]  /*0310*/  UTMACCTL.PF [UR12] ;  /* 0x000000000c0079b9 */ /* 0x0007e40008040000 */
[----:B------:R3:W-:Y:S02]  /*0320*/  UTMACCTL.PF [UR8] ;  /* 0x00000000080079b9 */ /* 0x0007e40008040000 */
[----:B---3--:R-:W-:Y:S01]  /*0330*/  NOP ;  /* 0x0000000000007918 */ /* 0x008fe20000000000 */
.L_x_5:
[----:B------:R-:W-:Y:S05]  /*0340*/  BSYNC.RECONVERGENT B0 ;  /* 0x0000000000007941 */ /* 0x000fea0003800200 */
.L_x_4:
[----:B------:R-:W-:Y:S04]  /*0350*/  BSSY.RECONVERGENT B0, `(.L_x_6) ;  /* 0x000000a000007945 */ /* 0x000fe80003800200 */
        /* <DEDUP_REMOVED lines=9> */
.L_x_7:
[----:B------:R-:W-:Y:S05]  /*03f0*/  BSYNC.RECONVERGENT B0 ;  /* 0x0000000000007941 */ /* 0x000fea0003800200 */
.L_x_6:
[----:B------:R-:W3:Y:S01]  /*0400*/  LDCU.64 UR8, c[0x0][0x888] ;  /* 0x00011100ff0877ac */ /* 0x000ee20008000a00 */
[----:B------:R-:W-:Y:S02]  /*0410*/  UISETP.EQ.U32.AND UP1, UPT, UR6, URZ, UPT ;  /* 0x000000ff0600728c */ /* 0x000fe4000bf22070 */
[----:B------:R-:W-:Y:S02]  /*0420*/  UPLOP3.LUT UP5, UPT, UPT, UPT, UPT, 0x80, 0x8 ;  /* 0x000000000008789c */ /* 0x000fe40003faf070 */
[----:B---3--:R-:W-:-:S04]  /*0430*/  UISETP.NE.U32.AND UP0, UPT, UR8, URZ, UPT ;  /* 0x000000ff0800728c */ /* 0x008fc8000bf05070 */
[----:B------:R-:W-:-:S04]  /*0440*/  UISETP.NE.AND.EX UP0, UPT, UR9, URZ, UPT, UP0 ;  /* 0x000000ff0900728c */ /* 0x000fc8000bf05300 */
[----:B------:R-:W-:-:S04]  /*0450*/  UISETP.EQ.OR.EX UP2, UPT, UR7, URZ, !UP0, UP1 ;  /* 0x000000ff0700728c */ /* 0x000fc8000c742710 */
[----:B------:R-:W-:-:S05]  /*0460*/  UP2UR UR53, UPR, URZ, 0x4 ;  /* 0x00000004ff357883 */ /* 0x000fca0008000000 */
[----:B------:R-:W-:Y:S07]  /*0470*/  BRA.U !UP2, `(.L_x_8) ;  /* 0x000000010a207547 */ /* 0x000fee000b800000 */
[----:B------:R-:W-:Y:S01]  /*0480*/  UISETP.NE.U32.AND UP2, UPT, UR6, URZ, UPT ;  /* 0x000000ff0600728c */ /* 0x000fe2000bf45070 */
[----:B-----5:R-:W-:Y:S01]  /*0490*/  FSETP.NEU.AND P0, PT, R49, RZ, PT ;  /* 0x000000ff3100720b */ /* 0x020fe20003f0d000 */
[----:B------:R-:W-:Y:S02]  /*04a0*/  USEL UR6, URZ, 0xffffffff, UP0 ;  /* 0xffffffffff067887 */ /* 0x000fe40008000000 */
[----:B------:R-:W-:-:S10]  /*04b0*/  UISETP.NE.AND.EX UP2, UPT, UR7, URZ, UPT, UP2 ;  /* 0x000000ff0700728c */ /* 0x000fd4000bf45320 */
[----:B------:R-:W-:Y:S01]  /*04c0*/  VOTEU.ANY UP1, P0 ;  /* 0x0000000000ff7886 */ /* 0x000fe20000020100 */
[----:B------:R-:W-:-:S04]  /*04d0*/  @!UP2 USEL UR6, URZ, 0xffffffff, UP1 ;  /* 0xffffffffff06a887 */ /* 0x000fc80008800000 */
[----:B------:R-:W-:-:S04]  /*04e0*/  ULOP3.LUT UR6, UR6, 0x1, URZ, 0xc0, !UPT ;  /* 0x0000000106067892 */ /* 0x000fc8000f8ec0ff */
[----:B------:R-:W-:-:S11]  /*04f0*/  UISETP.NE.U32.AND UP5, UPT, UR6, 0x1, UPT ;  /* 0x000000010600788c */ /* 0x000fd6000bfa5070 */
.L_x_8:
[----:B------:R-:W3:Y:S01]  /*0500*/  SHFL.IDX PT, R0, R96, RZ, 0x1f ;  /* 0x00001fff60007589 */ /* 0x000ee200000e0000 */
[----:B------:R-:W-:-:S04]  /*0510*/  UISETP.NE.AND UP1, UPT, UR10, 0x2, UPT ;  /* 0x000000020a00788c */ /* 0x000fc8000bf25270 */
[----:B------:R-:W-:Y:S02]  /*0520*/  UISETP.EQ.AND UP2, UPT, UR5, URZ, !UP1 ;  /* 0x000000ff0500728c */ /* 0x000fe4000cf42270 */
[----:B------:R-:W-:-:S04]  /*0530*/  USEL UR7, URZ, 0x1, UP1 ;  /* 0x00000001ff077887 */ /* 0x000fc80008800000 */
[----:B------:R-:W-:Y:S02]  /*0540*/  PLOP3.LUT P5, PT, P1, PT, UP2, 0x80, 0x8 ;  /* 0x000000000008781c */ /* 0x000fe40000faf028 */
[----:B---3--:R-:W-:-:S13]  /*0550*/  ISETP.NE.AND P0, PT, R0, RZ, PT ;  /* 0x000000ff0000720c */ /* 0x008fda0003f05270 */
[----:B------:R-:W-:Y:S05]  /*0560*/  @P0 BRA `(.L_x_9) ;  /* 0x0000000000800947 */ /* 0x000fea0003800000 */
[----:B------:R-:W-:Y:S01]  /*0570*/  ELECT P0, URZ, PT ;  /* 0x0000000000ff782f */ /* 0x000fe20003800000 */
[----:B------:R-:W-:-:S12]  /*0580*/  BSSY.RECONVERGENT B0, `(.L_x_9) ;  /* 0x000001e000007945 */ /* 0x000fd80003800200 */
[----:B------:R-:W-:Y:S05]  /*0590*/  @!P0 BRA `(.L_x_10) ;  /* 0x0000000000708947 */ /* 0x000fea0003800000 */
[----:B------:R-:W-:Y:S01]  /*05a0*/  UMOV UR8, 0x400 ;  /* 0x0000040000087882 */ /* 0x000fe20000000000 */
[----:B------:R-:W-:Y:S01]  /*05b0*/  UMOV UR6, 0x1 ;  /* 0x0000000100067882 */ /* 0x000fe20000000000 */
[----:B------:R-:W-:Y:S02]  /*05c0*/  ULEA UR8, UR37, UR8, 0x18 ;  /* 0x0000000825087291 */ /* 0x000fe4000f8ec0ff */
[----:B------:R-:W-:-:S04]  /*05d0*/  UIADD3 UR12, UPT, UPT, -UR6, 0x100000, URZ ;  /* 0x00100000060c7890 */ /* 0x000fc8000fffe1ff */
[----:B------:R-:W-:Y:S02]  /*05e0*/  USHF.L.U32 UR13, UR12, 0xb, URZ ;  /* 0x0000000b0c0d7899 */ /* 0x000fe400080006ff */
[----:B------:R-:W-:Y:S01]  /*05f0*/  USHF.L.U32 UR12, UR12, 0x1, URZ ;  /* 0x000000010c0c7899 */ /* 0x000fe200080006ff */
[----:B------:R-:W3:Y:S11]  /*0600*/  FENCE.VIEW.ASYNC.S ;  /* 0x00000000000073c6 */ /* 0x000ef60000000000 */
[----:B---3--:R3:W4:Y:S01]  /*0610*/  SYNCS.EXCH.64 URZ, [UR8], UR12 ;  /* 0x0000000c08ff75b2 */ /* 0x0087220008000100 */
[----:B------:R3:W1:Y:S01]  /*0620*/  SYNCS.EXCH.64 URZ, [UR8+0x50], UR12 ;  /* 0x0000500c08ff75b2 */ /* 0x0006620008000100 */
        /* <DEDUP_REMOVED lines=17> */
[----:B------:R3:W1:Y:S02]  /*0740*/  SYNCS.EXCH.64 URZ, [UR8+0x98], UR12 ;  /* 0x0000980c08ff75b2 */ /* 0x0006640008000100 */
[----:B---3--:R-:W-:Y:S01]  /*0750*/  NOP ;  /* 0x0000000000007918 */ /* 0x008fe20000000000 */
.L_x_10:
[----:B------:R-:W-:Y:S05]  /*0760*/  BSYNC.RECONVERGENT B0 ;  /* 0x0000000000007941 */ /* 0x000fea0003800200 */
.L_x_9:
[----:B------:R-:W3:Y:S01]  /*0770*/  SHFL.IDX PT, R0, R96, RZ, 0x1f ;  /* 0x00001fff60007589 */ /* 0x000ee200000e0000 */
[----:B------:R-:W-:Y:S01]  /*0780*/  NOP ;  /* 0x0000000000007918 */ /* 0x000fe20000000000 */
[----:B---3--:R-:W-:-:S13]  /*0790*/  ISETP.NE.AND P0, PT, R0, 0x1, PT ;  /* 0x000000010000780c */ /* 0x008fda0003f05270 */
[----:B------:R-:W-:Y:S05]  /*07a0*/  @P0 BRA `(.L_x_11) ;  /* 0x00000000004c0947 */ /* 0x000fea0003800000 */
[----:B------:R-:W-:Y:S01]  /*07b0*/  UMOV UR9, 0x400 ;  /* 0x0000040000097882 */ /* 0x000fe20000000000 */
[----:B------:R-:W-:Y:S01]  /*07c0*/  UMOV UR8, 0x20 ;  /* 0x0000002000087882 */ /* 0x000fe20000000000 */
[----:B------:R-:W-:Y:S01]  /*07d0*/  UMOV UR6, 0x80 ;  /* 0x0000008000067882 */ /* 0x000fe20000000000 */
[----:B------:R-:W-:Y:S02]  /*07e0*/  ULEA UR9, UR37, UR9, 0x18 ;  /* 0x0000000925097291 */ /* 0x000fe4000f8ec0ff */
[----:B------:R-:W-:-:S04]  /*07f0*/  UIADD3 UR12, UPT, UPT, -UR8, 0x100000, URZ ;  /* 0x00100000080c7890 */ /* 0x000fc8000fffe1ff */
[----:B------:R-:W-:Y:S02]  /*0800*/  USHF.L.U32 UR13, UR12, 0xb, URZ ;  /* 0x0000000b0c0d7899 */ /* 0x000fe400080006ff */
[----:B------:R-:W-:Y:S02]  /*0810*/  USHF.L.U32 UR12, UR12, 0x1, URZ ;  /* 0x000000010c0c7899 */ /* 0x000fe400080006ff */
[----:B------:R-:W-:-:S04]  /*0820*/  UIADD3 UR14, UPT, UPT, -UR6, 0x100000, URZ ;  /* 0x00100000060e7890 */ /* 0x000fc8000fffe1ff */
[----:B------:R-:W-:Y:S02]  /*0830*/  USHF.L.U32 UR15, UR14, 0xb, URZ ;  /* 0x0000000b0e0f7899 */ /* 0x000fe400080006ff */
[----:B------:R-:W-:Y:S01]  /*0840*/  USHF.L.U32 UR14, UR14, 0x1, URZ ;  /* 0x000000010e0e7899 */ /* 0x000fe200080006ff */
[----:B------:R-:W-:Y:S01]  /*0850*/  ELECT P0, URZ, PT ;  /* 0x0000000000ff782f */ /* 0x000fe20003800000 */
[----:B------:R-:W3:Y:S02]  /*0860*/  FENCE.VIEW.ASYNC.S ;  /* 0x00000000000073c6 */ /* 0x000ee40000000000 */
[----:B---3--:R3:W1:Y:S08]  /*0870*/  SYNCS.EXCH.64 URZ, [UR9+0xa0], UR12 ;  /* 0x0000a00c09ff75b2 */ /* 0x0086700008000100 */
[----:B------:R3:W1:Y:S01]  /*0880*/  SYNCS.EXCH.64 URZ, [UR9+0xb8], UR14 ;  /* 0x0000b80e09ff75b2 */ /* 0x0006620008000100 */
[----:B------:R3:W1:Y:S01]  /*0890*/  SYNCS.EXCH.64 URZ, [UR9+0xa8], UR12 ;  /* 0x0000a80c09ff75b2 */ /* 0x0006620008000100 */
[----:B------:R3:W1:Y:S01]  /*08a0*/  SYNCS.EXCH.64 URZ, [UR9+0xc0], UR14 ;  /* 0x0000c00e09ff75b2 */ /* 0x0006620008000100 */
[----:B------:R3:W1:Y:S01]  /*08b0*/  SYNCS.EXCH.64 URZ, [UR9+0xb0], UR12 ;  /* 0x0000b00c09ff75b2 */ /* 0x0006620008000100 */
[----:B------:R3:W1:Y:S01]  /*08c0*/  SYNCS.EXCH.64 URZ, [UR9+0xc8], UR14 ;  /* 0x0000c80e09ff75b2 */ /* 0x0006620008000100 */
[----:B------:R-:W-:Y:S01]  /*08d0*/  NOP ;  /* 0x0000000000007918 */ /* 0x000fe20000000000 */
.L_x_11:
[----:B------:R-:W2:Y:S01]  /*08e0*/  SHFL.IDX PT, R0, R96, RZ, 0x1f ;  /* 0x00001fff60007589 */ /* 0x000ea200000e0000 */
[----:B------:R-:W-:Y:S01]  /*08f0*/  NOP ;  /* 0x0000000000007918 */ /* 0x000fe20000000000 */
[----:B--2---:R-:W-:-:S13]  /*0900*/  ISETP.NE.AND P0, PT, R0, 0x3, PT ;  /* 0x000000030000780c */ /* 0x004fda0003f05270 */
[----:B------:R-:W-:Y:S05]  /*0910*/  @P0 BRA `(.L_x_12) ;  /* 0x00000000002c0947 */ /* 0x000fea0003800000 */
[----:B------:R-:W-:Y:S01]  /*0920*/  UMOV UR8, 0x400 ;  /* 0x0000040000087882 */ /* 0x000fe20000000000 */
[----:B------:R-:W-:Y:S01]  /*0930*/  UMOV UR6, 0x20 ;  /* 0x0000002000067882 */ /* 0x000fe20000000000 */
[----:B------:R-:W-:Y:S02]  /*0940*/  ULEA UR8, UR37, UR8, 0x18 ;  /* 0x0000000825087291 */ /* 0x000fe4000f8ec0ff */
[----:B---3--:R-:W-:-:S04]  /*0950*/  UIADD3 UR12, UPT, UPT, -UR6, 0x100000, URZ ;  /* 0x00100000060c7890 */ /* 0x008fc8000fffe1ff */
[----:B------:R-:W-:Y:S02]  /*0960*/  USHF.L.U32 UR13, UR12, 0xb, URZ ;  /* 0x0000000b0c0d7899 */ /* 0x000fe400080006ff */
[----:B------:R-:W-:Y:S01]  /*0970*/  USHF.L.U32 UR12, UR12, 0x1, URZ ;  /* 0x000000010c0c7899 */ /* 0x000fe200080006ff */
[----:B------:R-:W-:Y:S01]  /*0980*/  ELECT P0, URZ, PT ;  /* 0x0000000000ff782f */ /* 0x000fe20003800000 */
[----:B------:R-:W2:Y:S10]  /*0990*/  FENCE.VIEW.ASYNC.S ;  /* 0x00000000000073c6 */ /* 0x000eb40000000000 */
[----:B--2---:R2:W3:Y:S01]  /*09a0*/  SYNCS.EXCH.64 URZ, [UR8+0xd0], UR12 ;  /* 0x0000d00c08ff75b2 */ /* 0x0044e20008000100 */
[----:B------:R2:W1:Y:S01]  /*09b0*/  SYNCS.EXCH.64 URZ, [UR8+0xd8], UR12 ;  /* 0x0000d80c08ff75b2 */ /* 0x0004620008000100 */
[----:B------:R-:W-:Y:S01]  /*09c0*/  NOP ;  /* 0x0000000000007918 */ /* 0x000fe20000000000 */
.L_x_12:
[----:B------:R-:W4:Y:S01]  /*09d0*/  SHFL.IDX PT, R0, R96, RZ, 0x1f ;  /* 0x00001fff60007589 */ /* 0x000f2200000e0000 */
[----:B------:R-:W-:Y:S01]  /*09e0*/  NOP ;  /* 0x0000000000007918 */ /* 0x000fe20000000000 */
[----:B----4-:R-:W-:-:S13]  /*09f0*/  ISETP.NE.AND P0, PT, R0, 0x4, PT ;  /* 0x000000040000780c */ /* 0x010fda0003f05270 */
[----:B------:R-:W-:Y:S05]  /*0a00*/  @P0 BRA `(.L_x_13) ;  /* 0x0000000000480947 */ /* 0x000fea0003800000 */
[----:B---3--:R-:W-:Y:S01]  /*0a10*/  UMOV UR9, 0x1e0 ;  /* 0x000001e000097882 */ /* 0x008fe20000000000 */
[----:B--2---:R-:W-:Y:S01]  /*0a20*/  UMOV UR8, 0x400 ;  /* 0x0000040000087882 */ /* 0x004fe20000000000 */
[----:B------:R-:W-:Y:S01]  /*0a30*/  USEL UR9, UR9, 0x1a0, UP5 ;  /* 0x000001a009097887 */ /* 0x000fe2000a800000 */
        /* <DEDUP_REMOVED lines=9> */
[----:B------:R-:W2:Y:S02]  /*0ad0*/  FENCE.VIEW.ASYNC.S ;  /* 0x00000000000073c6 */ /* 0x000ea40000000000 */
[----:B--2---:R4:W2:Y:S08]  /*0ae0*/  SYNCS.EXCH.64 URZ, [UR8+0xe0], UR12 ;  /* 0x0000e00c08ff75b2 */ /* 0x0048b00008000100 */
[----:B------:R4:W3:Y:S01]  /*0af0*/  SYNCS.EXCH.64 URZ, [UR8+0xf0], UR14 ;  /* 0x0000f00e08ff75b2 */ /* 0x0008e20008000100 */
[----:B------:R4:W1:Y:S01]  /*0b00*/  SYNCS.EXCH.64 URZ, [UR8+0xe8], UR12 ;  /* 0x0000e80c08ff75b2 */ /* 0x0008620008000100 */
[----:B------:R4:W1:Y:S02]  /*0b10*/  SYNCS.EXCH.64 URZ, [UR8+0xf8], UR14 ;  /* 0x0000f80e08ff75b2 */ /* 0x0008640008000100 */
[----:B----4-:R-:W-:Y:S01]  /*0b20*/  NOP ;  /* 0x0000000000007918 */ /* 0x010fe20000000000 */
.L_x_13:
[----:B------:R-:W4:Y:S01]  /*0b30*/  SHFL.IDX PT, R0, R96, RZ, 0x1f ;  /* 0x00001fff60007589 */ /* 0x000f2200000e0000 */
[----:B------:R-:W-:Y:S01]  /*0b40*/  NOP ;  /* 0x0000000000007918 */ /* 0x000fe20000000000 */
[----:B----4-:R-:W-:-:S13]  /*0b50*/  ISETP.NE.AND P0, PT, R0, 0x5, PT ;  /* 0x000000050000780c */ /* 0x010fda0003f05270 */
[----:B------:R-:W-:Y:S05]  /*0b60*/  @P0 BRA `(.L_x_14) ;  /* 0x0000000000540947 */ /* 0x000fea0003800000 */
[----:B---3--:R-:W-:Y:S01]  /*0b70*/  UMOV UR9, 0x400 ;  /* 0x0000040000097882 */ /* 0x008fe20000000000 */
[----:B--2---:R-:W-:Y:S01]  /*0b80*/  UMOV UR8, 0x1 ;  /* 0x0000000100087882 */ /* 0x004fe20000000000 */
        /* <DEDUP_REMOVED lines=13> */
[----:B------:R4:W1:Y:S01]  /*0c60*/  SYNCS.EXCH.64 URZ, [UR9+0x128], UR14 ;  /* 0x0001280e09ff75b2 */ /* 0x0008620008000100 */
[----:B------:R4:W1:Y:S01]  /*0c70*/  SYNCS.EXCH.64 URZ, [UR9+0x110], UR12 ;  /* 0x0001100c09ff75b2 */ /* 0x0008620008000100 */
[----:B------:R4:W1:Y:S01]  /*0c80*/  SYNCS.EXCH.64 URZ, [UR9+0x130], UR14 ;  /* 0x0001300e09ff75b2 */ /* 0x0008620008000100 */
[----:B------:R4:W1:Y:S01]  /*0c90*/  SYNCS.EXCH.64 URZ, [UR9+0x118], UR12 ;  /* 0x0001180c09ff75b2 */ /* 0x0008620008000100 */
[----:B------:R4:W1:Y:S02]  /*0ca0*/  SYNCS.EXCH.64 URZ, [UR9+0x138], UR14 ;  /* 0x0001380e09ff75b2 */ /* 0x0008640008000100 */
[----:B----4-:R-:W-:Y:S01]  /*0cb0*/  NOP ;  /* 0x0000000000007918 */ /* 0x010fe20000000000 */
.L_x_14:
[----:B------:R-:W4:Y:S01]  /*0cc0*/  SHFL.IDX PT, R0, R96, RZ, 0x1f ;  /* 0x00001fff60007589 */ /* 0x000f2200000e0000 */
[----:B------:R-:W-:Y:S01]  /*0cd0*/  ISETP.NE.OR P1, PT, RZ, UR10, !P1 ;  /* 0x0000000aff007c0c */ /* 0x000fe2000cf25670 */
[----:B------:R-:W-:Y:S01]  /*0ce0*/  NOP ;  /* 0x0000000000007918 */ /* 0x000fe20000000000 */
[----:B----4-:R-:W-:-:S13]  /*0cf0*/  ISETP.NE.AND P0, PT, R0, 0x3, PT ;  /* 0x000000030000780c */ /* 0x010fda0003f05270 */
[----:B------:R-:W-:Y:S05]  /*0d00*/  @P0 BRA `(.L_x_15) ;  /* 0x0000000000340947 */ /* 0x000fea0003800000 */
[----:B--2---:R-:W-:Y:S01]  /*0d10*/  UMOV UR8, 0x400 ;  /* 0x0000040000087882 */ /* 0x004fe20000000000 */
[----:B------:R-:W-:Y:S01]  /*0d20*/  UMOV UR6, 0x20 ;  /* 0x0000002000067882 */ /* 0x000fe20000000000 */
[----:B------:R-:W-:Y:S02]  /*0d30*/  ULEA UR8, UR37, UR8, 0x18 ;  /* 0x0000000825087291 */ /* 0x000fe4000f8ec0ff */
[----:B---3--:R-:W-:-:S04]  /*0d40*/  UIADD3 UR12, UPT, UPT, -UR6, 0x100000, URZ ;  /* 0x00100000060c7890 */ /* 0x008fc8000fffe1ff */
[----:B------:R-:W-:Y:S02]  /*0d50*/  USHF.L.U32 UR13, UR12, 0xb, URZ ;  /* 0x0000000b0c0d7899 */ /* 0x000fe400080006ff */
[----:B------:R-:W-:Y:S01]  /*0d60*/  USHF.L.U32 UR12, UR12, 0x1, URZ ;  /* 0x000000010c0c7899 */ /* 0x000fe200080006ff */
[----:B------:R-:W-:Y:S01]  /*0d70*/  ELECT P0, URZ, PT ;  /* 0x0000000000ff782f */ /* 0x000fe20003800000 */
[----:B------:R-:W2:Y:S10]  /*0d80*/  FENCE.VIEW.ASYNC.S ;  /* 0x00000000000073c6 */ /* 0x000eb40000000000 */
[----:B--2---:R4:W2:Y:S01]  /*0d90*/  SYNCS.EXCH.64 URZ, [UR8+0x140], UR12 ;  /* 0x0001400c08ff75b2 */ /* 0x0048a20008000100 */
[----:B------:R4:W3:Y:S01]  /*0da0*/  SYNCS.EXCH.64 URZ, [UR8+0x150], UR12 ;  /* 0x0001500c08ff75b2 */ /* 0x0008e20008000100 */
[----:B------:R4:W1:Y:S01]  /*0db0*/  SYNCS.EXCH.64 URZ, [UR8+0x148], UR12 ;  /* 0x0001480c08ff75b2 */ /* 0x0008620008000100 */
[----:B------:R4:W1:Y:S02]  /*0dc0*/  SYNCS.EXCH.64 URZ, [UR8+0x158], UR12 ;  /* 0x0001580c08ff75b2 */ /* 0x0008640008000100 */
[----:B----4-:R-:W-:Y:S01]  /*0dd0*/  NOP ;  /* 0x0000000000007918 */ /* 0x010fe20000000000 */
.L_x_15:
[----:B------:R-:W-:Y:S01]  /*0de0*/  VOTEU.ALL UP1, P1 ;  /* 0x0000000000ff7886 */ /* 0x000fe20000820000 */
[----:B--2---:R-:W2:Y:S01]  /*0df0*/  LDCU UR8, c[0x0][0x36c] ;  /* 0x00006d80ff0877ac */ /* 0x004ea20008000800 */
[----:B------:R-:W-:Y:S01]  /*0e00*/  NOP ;  /* 0x0000000000007918 */ /* 0x000fe20000000000 */
[----:B------:R-:W-:Y:S01]  /*0e10*/  LOP3.LUT R10, R97, 0x1f, RZ, 0xc0, !PT ;  /* 0x0000001f610a7812 */ /* 0x000fe200078ec0ff */
[----:B---3--:R-:W-:Y:S01]  /*0e20*/  UMOV UR12, 0x20 ;  /* 0x00000020000c7882 */ /* 0x008fe20000000000 */
[----:B------:R-:W-:Y:S01]  /*0e30*/  @!UP1 UMOV UR6, 0x400 ;  /* 0x0000040000069882 */ /* 0x000fe20000000000 */
[----:B------:R-:W-:-:S04]  /*0e40*/  @!UP1 UIADD3 UR12, UPT, UPT, -UR12, 0x100000, URZ ;  /* 0x001000000c0c9890 */ /* 0x000fc8000fffe1ff */
[----:B------:R-:W-:Y:S02]  /*0e50*/  @!UP1 USHF.L.U32 UR13, UR12, 0xb, URZ ;  /* 0x0000000b0c0d9899 */ /* 0x000fe400080006ff */
[----:B------:R-:W-:Y:S02]  /*0e60*/  @!UP1 USHF.L.U32 UR12, UR12, 0x1, URZ ;  /* 0x000000010c0c9899 */ /* 0x000fe400080006ff */
[----:B------:R-:W-:Y:S01]  /*0e70*/  @!UP1 ULEA UR6, UR37, UR6, 0x18 ;  /* 0x0000000625069291 */ /* 0x000fe2000f8ec0ff */
[----:B------:R-:W-:Y:S01]  /*0e80*/  VOTEU.ALL UP1, P1 ;  /* 0x0000000000ff7886 */ /* 0x000fe20000820000 */
[----:B------:R-:W-:Y:S01]  /*0e90*/  UISETP.NE.AND UP4, UPT, UR10, URZ, UPT ;  /* 0x000000ff0a00728c */ /* 0x000fe2000bf85270 */
[----:B------:R-:W3:Y:S09]  /*0ea0*/  FENCE.VIEW.ASYNC.S ;  /* 0x00000000000073c6 */ /* 0x000ef20000000000 */
[----:B---3--:R3:W4:Y:S01]  /*0eb0*/  @!UP1 SYNCS.EXCH.64 URZ, [UR6+0x160], UR12 ;  /* 0x0001600c06ff95b2 */ /* 0x0087220008000100 */
[----:B--2---:R-:W-:-:S09]  /*0ec0*/  UISETP.EQ.U32.AND UP1, UPT, UR8, 0x1, UPT ;  /* 0x000000010800788c */ /* 0x004fd2000bf22070 */
[----:B------:R-:W-:Y:S05]  /*0ed0*/  BRA.U !UP1, `(.L_x_16) ;  /* 0x0000000109087547 */ /* 0x000fea000b800000 */
[----:B-1--4-:R-:W-:Y:S01]  /*0ee0*/  UCGABAR_ARV ;  /* 0x00000000000079c7 */ /* 0x012fe20008000000 */
[----:B------:R-:W-:Y:S05]  /*0ef0*/  BRA `(.L_x_17) ;  /* 0x0000000000047947 */ /* 0x000fea0003800000 */
.L_x_16:
[----:B-1--4-:R-:W-:Y:S01]  /*0f00*/  NOP ;  /* 0x0000000000007918 */ /* 0x012fe20000000000 */
.L_x_17:
[----:B------:R-:W1:Y:S01]  /*0f10*/  S2R R15, SR_CTAID.Y ;  /* 0x00000000000f7919 */ /* 0x000e620000002600 */
[----:B------:R-:W-:-:S05]  /*0f20*/  CS2R.32 R91, SR_CgaSize ;  /* 0x00000000005b7805 */ /* 0x000fca0000008a00 */
[----:B------:R-:W-:-:S05]  /*0f30*/  IMAD R91, R91, -0xa0, RZ ;  /* 0xffffff605b5b7824 */ /* 0x000fca00078e02ff */
[----:B---3--:R-:W-:-:S14]  /*0f40*/  R2UR UR6, R91 ;  /* 0x000000005b0672ca */ /* 0x008fdc00000e0000 */
[----:B------:R-:W2:Y:S01]  /*0f50*/  LDCU UR6, c[0x0][UR6+0x2b4] ;  /* 0x00005680060677ac */ /* 0x000ea20008000800 */
[----:B------:R-:W-:-:S05]  /*0f60*/  CS2R.32 R0, SR_CgaSize ;  /* 0x0000000000007805 */ /* 0x000fca0000008a00 */
[----:B------:R-:W-:-:S06]  /*0f70*/  IMAD R0, R0, -0xa0, RZ ;  /* 0xffffff6000007824 */ /* 0x000fcc00078e02ff */
[----:B------:R-:W3:Y:S01]  /*0f80*/  LDC R0, c[0x0][R0+0x2a4] ;  /* 0x0000a90000007b82 */ /* 0x000ee20000000800 */
[----:B------:R-:W-:Y:S01]  /*0f90*/  PRMT R8, RZ, 0x7610, R8 ;  /* 0x00007610ff087816 */ /* 0x000fe20000000008 */
[----:B------:R-:W4:Y:S01]  /*0fa0*/  S2R R9, SR_CTAID.X ;  /* 0x0000000000097919 */ /* 0x000f220000002500 */
[----:B------:R-:W-:-:S05]  /*0fb0*/  CS2R.32 R91, SR_CgaSize ;  /* 0x00000000005b7805 */ /* 0x000fca0000008a00 */
[----:B------:R-:W-:-:S05]  /*0fc0*/  IMAD R91, R91, -0xa0, RZ ;  /* 0xffffff605b5b7824 */ /* 0x000fca00078e02ff */
[----:B------:R-:W-:-:S14]  /*0fd0*/  R2UR UR8, R91 ;  /* 0x000000005b0872ca */ /* 0x000fdc00000e0000 */
[----:B------:R-:W3:Y:S01]  /*0fe0*/  LDCU UR8, c[0x0][UR8+0x2b0] ;  /* 0x00005600080877ac */ /* 0x000ee20008000800 */
[----:B------:R-:W-:Y:S01]  /*0ff0*/  UISETP.NE.AND UP2, UPT, UR10, 0x2, UPT ;  /* 0x000000020a00788c */ /* 0x000fe2000bf45270 */
[----:B------:R-:W2:Y:S01]  /*1000*/  LDC R11, c[0x0][0xb24] ;  /* 0x0002c900ff0b7b82 */ /* 0x000ea20000000800 */
[----:B------:R-:W-:-:S05]  /*1010*/  CS2R.32 R2, SR_CgaSize ;  /* 0x0000000000027805 */ /* 0x000fca0000008a00 */
[----:B------:R-:W-:-:S06]  /*1020*/  IMAD R2, R2, -0xa0, RZ ;  /* 0xffffff6002027824 */ /* 0x000fcc00078e02ff */
[----:B------:R-:W3:Y:S08]  /*1030*/  LDC R2, c[0x0][R2+0x2a0] ;  /* 0x0000a80002027b82 */ /* 0x000ef00000000800 */
[----:B------:R-:W3:Y:S01]  /*1040*/  LDC R40, c[0x0][0xb24] ;  /* 0x0002c900ff287b82 */ /* 0x000ee20000000800 */
[----:B-1----:R-:W-:-:S07]  /*1050*/  I2FP.F32.U32 R90, R15 ;  /* 0x0000000f005a7245 */ /* 0x002fce0000201000 */
[----:B------:R-:W1:Y:S01]  /*1060*/  S2UR UR36, SR_CTAID.Z ;  /* 0x00000000002479c3 */ /* 0x000e620000002700 */
[----:B--2---:R-:W-:Y:S01]  /*1070*/  ISETP.GE.AND P0, PT, R11, 0x1, PT ;  /* 0x000000010b00780c */ /* 0x004fe20003f06270 */
[----:B----4-:R-:W-:Y:S01]  /*1080*/  IMAD.MOV.U32 R14, RZ, RZ, R9 ;  /* 0x000000ffff0e7224 */ /* 0x010fe200078e0009 */
[----:B------:R-:W-:Y:S01]  /*1090*/  I2FP.F32.U32 R91, R9 ;  /* 0x00000009005b7245 */ /* 0x000fe20000201000 */
[----:B------:R-:W-:Y:S01]  /*10a0*/  FMUL R90, R90, UR6 ;  /* 0x000000065a5a7c20 */ /* 0x000fe20008400000 */
[----:B------:R-:W2:Y:S03]  /*10b0*/  LDCU UR6, c[0x0][0xb30] ;  /* 0x00016600ff0677ac */ /* 0x000ea60008000800 */
[----:B---3--:R-:W-:Y:S02]  /*10c0*/  FMUL R91, R91, UR8 ;  /* 0x000000085b5b7c20 */ /* 0x008fe40008400000 */
[----:B------:R-:W3:Y:S08]  /*10d0*/  F2I.U32.TRUNC.NTZ R90, R90 ;  /* 0x0000005a005a7305 */ /* 0x000ef0000020f000 */
[----:B------:R-:W4:Y:S01]  /*10e0*/  F2I.U32.TRUNC.NTZ R91, R91 ;  /* 0x0000005b005b7305 */ /* 0x000f22000020f000 */
[----:B--2---:R-:W-:Y:S01]  /*10f0*/  UISETP.NE.AND UP3, UPT, UR6, 0x1, UPT ;  /* 0x000000010600788c */ /* 0x004fe2000bf65270 */
[----:B---3--:R-:W-:-:S05]  /*1100*/  IADD3 R90, PT, PT, -R90, RZ, RZ ;  /* 0x000000ff5a5a7210 */ /* 0x008fca0007ffe1ff */
[----:B------:R-:W-:Y:S01]  /*1110*/  IMAD R90, R0, R90, R15 ;  /* 0x0000005a005a7224 */ /* 0x000fe200078e020f */
[----:B------:R-:W-:Y:S01]  /*1120*/  PRMT R0, RZ, 0x7610, R0 ;  /* 0x00007610ff007816 */ /* 0x000fe20000000000 */
[----:B----4-:R-:W-:-:S04]  /*1130*/  IMAD.MOV R91, RZ, RZ, -R91 ;  /* 0x000000ffff5b7224 */ /* 0x010fc800078e0a5b */
[----:B------:R-:W-:Y:S01]  /*1140*/  IMAD R91, R2, R91, R9 ;  /* 0x0000005b025b7224 */ /* 0x000fe200078e0209 */
[----:B-1----:R-:W-:Y:S06]  /*1150*/  BRA.U UP4, `(.L_x_18) ;  /* 0x0000000104247547 */ /* 0x002fec000b800000 */
[----:B------:R-:W-:Y:S01]  /*1160*/  ISETP.NE.AND P1, PT, R90, RZ, PT ;  /* 0x000000ff5a00720c */ /* 0x000fe20003f25270 */
[----:B------:R-:W-:Y:S01]  /*1170*/  IMAD.MOV.U32 R0, RZ, RZ, 0x3 ;  /* 0x00000003ff007424 */ /* 0x000fe200078e00ff */
[C---:B------:R-:W-:Y:S02]  /*1180*/  LOP3.LUT R2, R91.reuse, 0xfffffffe, RZ, 0xc0, !PT ;  /* 0xfffffffe5b027812 */ /* 0x040fe400078ec0ff */
[----:B------:R-:W-:Y:S02]  /*1190*/  ISETP.LT.U32.OR P1, PT, R91, 0x2, !P1 ;  /* 0x000000025b00780c */ /* 0x000fe40004f21470 */
[----:B------:R-:W-:Y:S02]  /*11a0*/  SHF.L.U32 R0, R0, R2, RZ ;  /* 0x0000000200007219 */ /* 0x000fe400000006ff */
[----:B------:R-:W-:Y:S02]  /*11b0*/  SEL R4, RZ, 0x1, !P1 ;  /* 0x00000001ff047807 */ /* 0x000fe40004800000 */
[----:B------:R-:W-:-:S05]  /*11c0*/  SEL R3, RZ, 0x2, !P1 ;  /* 0x00000002ff037807 */ /* 0x000fca0004800000 */
[----:B------:R-:W-:-:S05]  /*11d0*/  IMAD.IADD R3, R4, 0x1, R3 ;  /* 0x0000000104037824 */ /* 0x000fca00078e0203 */
[----:B------:R-:W-:Y:S02]  /*11e0*/  PRMT R8, R3, 0x7610, R8 ;  /* 0x0000761003087816 */ /* 0x000fe40000000008 */
.L_x_18:
[----:B------:R-:W-:Y:S05]  /*11f0*/  @!P0 BRA `(.L_x_19) ;  /* 0x0000000000b88947 */ /* 0x000fea0003800000 */
[----:B------:R-:W1:Y:S01]  /*1200*/  LDC.64 R4, c[0x0][0xb18] ;  /* 0x0002c600ff047b82 */ /* 0x000e620000000a00 */
[----:B------:R-:W-:-:S07]  /*1210*/  ISETP.NE.AND P0, PT, R11, 0x1, PT ;  /* 0x000000010b00780c */ /* 0x000fce0003f05270 */
[----:B------:R-:W2:Y:S08]  /*1220*/  LDC R14, c[0x0][0xb0c] ;  /* 0x0002c300ff0e7b82 */ /* 0x000eb00000000800 */
[----:B------:R-:W3:Y:S08]  /*1230*/  LDC R16, c[0x0][0x370] ;  /* 0x0000dc00ff107b82 */ /* 0x000ef00000000800 */
[----:B------:R-:W4:Y:S01]  /*1240*/  LDC R13, c[0x0][0x374] ;  /* 0x0000dd00ff0d7b82 */ /* 0x000f220000000800 */
[----:B-1----:R-:W-:-:S07]  /*1250*/  ISETP.NE.AND P1, PT, R4, 0x1, PT ;  /* 0x000000010400780c */ /* 0x002fce0003f25270 */
[----:B------:R-:W3:Y:S01]  /*1260*/  LDC.64 R6, c[0x0][0xb10] ;  /* 0x0002c400ff067b82 */ /* 0x000ee20000000a00 */
[----:B--2---:R-:W-:-:S07]  /*1270*/  ISETP.NE.AND P2, PT, R14, 0x1, PT ;  /* 0x000000010e00780c */ /* 0x004fce0003f45270 */
[----:B------:R-:W1:Y:S08]  /*1280*/  LDC R12, c[0x0][0xb20] ;  /* 0x0002c800ff0c7b82 */ /* 0x000e700000000800 */
[----:B------:R-:W2:Y:S01]  /*1290*/  LDC.64 R2, c[0x0][0xb28] ;  /* 0x0002ca00ff027b82 */ /* 0x000ea20000000a00 */
[----:B----4-:R-:W-:-:S04]  /*12a0*/  IMAD.HI.U32 R17, R13, R5, RZ ;  /* 0x000000050d117227 */ /* 0x010fc800078e00ff */
[----:B------:R-:W-:-:S04]  /*12b0*/  IMAD.HI.U32 R5, R15, R5, RZ ;  /* 0x000000050f057227 */ /* 0x000fc800078e00ff */
[----:B---3--:R-:W-:-:S05]  /*12c0*/  IMAD.HI.U32 R18, R16, R6, RZ ;  /* 0x0000000610127227 */ /* 0x008fca00078e00ff */
[-C--:B------:R-:W-:Y:S01]  /*12d0*/  @P2 SHF.R.U32.HI R16, RZ, R7.reuse, R18 ;  /* 0x00000007ff102219 */ /* 0x080fe20000011612 */
[----:B------:R-:W-:Y:S01]  /*12e0*/  IMAD.HI.U32 R18, R9, R6, RZ ;  /* 0x0000000609127227 */ /* 0x000fe200078e00ff */
[-C--:B-1----:R-:W-:Y:S02]  /*12f0*/  @P1 SHF.R.U32.HI R13, RZ, R12.reuse, R17 ;  /* 0x0000000cff0d1219 */ /* 0x082fe40000011611 */
[----:B------:R-:W-:Y:S02]  /*1300*/  SHF.R.U32.HI R5, RZ, R12, R5 ;  /* 0x0000000cff057219 */ /* 0x000fe40000011605 */
[----:B------:R-:W-:Y:S02]  /*1310*/  SHF.R.U32.HI R18, RZ, R7, R18 ;  /* 0x00000007ff127219 */ /* 0x000fe40000011612 */
[----:B------:R-:W-:Y:S01]  /*1320*/  SEL R5, R15, R5, !P1 ;  /* 0x000000050f057207 */ /* 0x000fe20004800000 */
[----:B--2---:R-:W-:Y:S01]  /*1330*/  IMAD.HI.U32 R17, R13, R2, RZ ;  /* 0x000000020d117227 */ /* 0x004fe200078e00ff */
[----:B------:R-:W-:-:S03]  /*1340*/  SEL R18, R9, R18, !P2 ;  /* 0x0000001209127207 */ /* 0x000fc60005000000 */
[----:B------:R-:W-:Y:S01]  /*1350*/  IMAD.HI.U32 R6, R16, R2, RZ ;  /* 0x0000000210067227 */ /* 0x000fe200078e00ff */
[----:B------:R-:W-:-:S04]  /*1360*/  @P0 SHF.R.U32.HI R13, RZ, R3, R17 ;  /* 0x00000003ff0d0219 */ /* 0x000fc80000011611 */
[----:B------:R-:W-:Y:S01]  /*1370*/  @P0 SHF.R.U32.HI R16, RZ, R3, R6 ;  /* 0x00000003ff100219 */ /* 0x000fe20000011606 */
[----:B------:R-:W-:-:S04]  /*1380*/  IMAD R13, R13, R11, RZ ;  /* 0x0000000b0d0d7224 */ /* 0x000fc800078e02ff */
[----:B------:R-:W-:Y:S01]  /*1390*/  IMAD R6, R16, R11, RZ ;  /* 0x0000000b10067224 */ /* 0x000fe200078e02ff */
[----:B------:R-:W-:-:S04]  /*13a0*/  ISETP.GE.AND P1, PT, R5, R13, PT ;  /* 0x0000000d0500720c */ /* 0x000fc80003f26270 */
[----:B------:R-:W-:Y:S01]  /*13b0*/  ISETP.GE.OR P1, PT, R18, R6, P1 ;  /* 0x000000061200720c */ /* 0x000fe20000f26670 */
[----:B------:R-:W-:-:S05]  /*13c0*/  IMAD.HI.U32 R6, R5, R2, RZ ;  /* 0x0000000205067227 */ /* 0x000fca00078e00ff */
[----:B------:R-:W-:-:S04]  /*13d0*/  SHF.R.U32.HI R6, RZ, R3, R6 ;  /* 0x00000003ff067219 */ /* 0x000fc80000011606 */
[----:B------:R-:W-:-:S03]  /*13e0*/  SEL R6, R5, R6, !P0 ;  /* 0x0000000605067207 */ /* 0x000fc60004000000 */
[----:B------:R-:W-:Y:S01]  /*13f0*/  @!P1 IMAD.HI.U32 R7, R18, R2, RZ ;  /* 0x0000000212079227 */ /* 0x000fe200078e00ff */
[----:B------:R-:W-:-:S04]  /*1400*/  IADD3 R2, PT, PT, -R6, RZ, RZ ;  /* 0x000000ff06027210 */ /* 0x000fc80007ffe1ff */
[----:B------:R-:W-:Y:S01]  /*1410*/  @!P1 SHF.R.U32.HI R3, RZ, R3, R7 ;  /* 0x00000003ff039219 */ /* 0x000fe20000011607 */
[----:B------:R-:W-:Y:S01]  /*1420*/  IMAD R2, R11, R2, R5 ;  /* 0x000000020b027224 */ /* 0x000fe200078e0205 */
[----:B------:R-:W-:Y:S02]  /*1430*/  IADD3 R7, PT, PT, -R5, RZ, RZ ;  /* 0x000000ff05077210 */ /* 0x000fe40007ffe1ff */
[----:B------:R-:W-:-:S03]  /*1440*/  @!P1 SEL R3, R18, R3, !P0 ;  /* 0x0000000312039207 */ /* 0x000fc60004000000 */
[----:B------:R-:W-:Y:S02]  /*1450*/  IMAD R7, R4, R7, R15 ;  /* 0x0000000704077224 */ /* 0x000fe400078e020f */
[--C-:B------:R-:W-:Y:S02]  /*1460*/  @!P1 IMAD.IADD R6, R6, 0x1, -R3.reuse ;  /* 0x0000000106069824 */ /* 0x100fe400078e0a03 */
[----:B------:R-:W-:Y:S01]  /*1470*/  @!P1 IMAD R3, R2, R16, R3 ;  /* 0x0000001002039224 */ /* 0x000fe200078e0203 */
[----:B------:R-:W-:Y:S01]  /*1480*/  IADD3 R2, PT, PT, -R18, RZ, RZ ;  /* 0x000000ff12027210 */ /* 0x000fe20007ffe1ff */
[----:B------:R-:W-:Y:S02]  /*1490*/  @!P1 IMAD R5, R6, R11, R18 ;  /* 0x0000000b06059224 */ /* 0x000fe400078e0212 */
[----:B------:R-:W-:Y:S02]  /*14a0*/  @!P1 IMAD.MOV.U32 R18, RZ, RZ, R3 ;  /* 0x000000ffff129224 */ /* 0x000fe400078e0003 */
[----:B------:R-:W-:-:S02]  /*14b0*/  IMAD R2, R14, R2, R9 ;  /* 0x000000020e027224 */ /* 0x000fc400078e0209 */
[----:B------:R-:W-:Y:S02]  /*14c0*/  IMAD R15, R5, R4, R7 ;  /* 0x00000004050f7224 */ /* 0x000fe400078e0207 */
[----:B------:R-:W-:Y:S02]  /*14d0*/  IMAD R14, R18, R14, R2 ;  /* 0x0000000e120e7224 */ /* 0x000fe400078e0202 */
.L_x_19:
[----:B------:R-:W-:Y:S05]  /*14e0*/  BRA.U UP3, `(.L_x_20) ;  /* 0x0000000103407547 */ /* 0x000fea000b800000 */
[----:B------:R-:W1:Y:S08]  /*14f0*/  LDC.64 R4, c[0x0][0xb10] ;  /* 0x0002c400ff047b82 */ /* 0x000e700000000a00 */
[----:B------:R-:W2:Y:S08]  /*1500*/  LDC.64 R2, c[0x0][0xb18] ;  /* 0x0002c600ff027b82 */ /* 0x000eb00000000a00 */
[----:B------:R-:W3:Y:S08]  /*1510*/  LDC R6, c[0x0][0xb20] ;  /* 0x0002c800ff067b82 */ /* 0x000ef00000000800 */
[----:B------:R-:W4:Y:S01]  /*1520*/  LDC R7, c[0x0][0xb0c] ;  /* 0x0002c300ff077b82 */ /* 0x000f220000000800 */
[----:B-1----:R-:W-:-:S05]  /*1530*/  IMAD.HI.U32 R4, R14, R4, RZ ;  /* 0x000000040e047227 */ /* 0x002fca00078e00ff */
[----:B------:R-:W-:Y:S01]  /*1540*/  SHF.R.U32.HI R4, RZ, R5, R4 ;  /* 0x00000005ff047219 */ /* 0x000fe20000011604 */
[----:B--2---:R-:W-:Y:S01]  /*1550*/  IMAD.HI.U32 R3, R15, R3, RZ ;  /* 0x000000030f037227 */ /* 0x004fe200078e00ff */
[----:B------:R-:W-:-:S04]  /*1560*/  ISETP.NE.AND P0, PT, R2, 0x1, PT ;  /* 0x000000010200780c */ /* 0x000fc80003f05270 */
[----:B---3--:R-:W-:-:S04]  /*1570*/  SHF.R.U32.HI R3, RZ, R6, R3 ;  /* 0x00000006ff037219 */ /* 0x008fc80000011603 */
[----:B------:R-:W-:Y:S02]  /*1580*/  SEL R3, R15, R3, !P0 ;  /* 0x000000030f037207 */ /* 0x000fe40004000000 */
[----:B----4-:R-:W-:-:S04]  /*1590*/  ISETP.NE.AND P1, PT, R7, 0x1, PT ;  /* 0x000000010700780c */ /* 0x010fc80003f25270 */
[----:B------:R-:W-:-:S05]  /*15a0*/  SEL R5, R14, R4, !P1 ;  /* 0x000000040e057207 */ /* 0x000fca0004800000 */
[----:B------:R-:W-:Y:S02]  /*15b0*/  IMAD.IADD R4, R3, 0x1, -R5 ;  /* 0x0000000103047824 */ /* 0x000fe400078e0a05 */
[----:B------:R-:W-:Y:S02]  /*15c0*/  IMAD.IADD R3, R5, 0x1, -R3 ;  /* 0x0000000105037824 */ /* 0x000fe400078e0a03 */
[----:B------:R-:W-:Y:S02]  /*15d0*/  IMAD R14, R4, R7, R14 ;  /* 0x00000007040e7224 */ /* 0x000fe400078e020e */
[----:B------:R-:W-:Y:S02]  /*15e0*/  IMAD R15, R3, R2, R15 ;  /* 0x00000002030f7224 */ /* 0x000fe400078e020f */
.L_x_20:
[----:B------:R-:W-:Y:S05]  /*15f0*/  BRA.U !UP1, `(.L_x_21) ;  /* 0x00000001090c7547 */ /* 0x000fea000b800000 */
[----:B------:R-:W-:Y:S01]  /*1600*/  UCGABAR_WAIT ;  /* 0x0000000000007dc7 */ /* 0x000fe20008000000 */
[----:B------:R-:W-:Y:S01]  /*1610*/  CCTL.IVALL ;  /* 0x00000000ff00798f */ /* 0x000fe20002000000 */
[----:B------:R-:W-:Y:S05]  /*1620*/  BRA `(.L_x_22) ;  /* 0x0000000000047947 */ /* 0x000fea0003800000 */
.L_x_21:
[----:B------:R-:W-:Y:S06]  /*1630*/  BAR.SYNC.DEFER_BLOCKING 0x0 ;  /* 0x0000000000007b1d */ /* 0x000fec0000010000 */
.L_x_22:
[----:B------:R-:W-:Y:S05]  /*1640*/  BRA.U UP2, `(.L_x_23) ;  /* 0x00000015028c7547 */ /* 0x000fea000b800000 */
[----:B------:R-:W1:Y:S01]  /*1650*/  LDCU UR15, c[0x0][0x38c] ;  /* 0x00007180ff0f77ac */ /* 0x000e620008000800 */
[----:B------:R-:W2:Y:S01]  /*1660*/  LDC R8, c[0x0][0x370] ;  /* 0x0000dc00ff087b82 */ /* 0x000ea20000000800 */
[C---:B------:R-:W-:Y:S01]  /*1670*/  IMAD.SHL.U32 R19, R9.reuse, 0x20, RZ ;  /* 0x0000002009137824 */ /* 0x040fe200078e00ff */
[----:B------:R-:W-:Y:S01]  /*1680*/  PLOP3.LUT P1, PT, PT, PT, UP5, 0x80, 0x8 ;  /* 0x000000000008781c */ /* 0x000fe20003f2f058 */
[----:B------:R-:W-:Y:S01]  /*1690*/  UISETP.NE.AND UP1, UPT, UR10, URZ, UPT ;  /* 0x000000ff0a00728c */ /* 0x000fe2000bf25270 */
[----:B------:R-:W-:Y:S01]  /*16a0*/  ISETP.NE.AND P4, PT, R10, RZ, P5 ;  /* 0x000000ff0a00720c */ /* 0x000fe20002f85270 */
[----:B------:R-:W-:Y:S01]  /*16b0*/  IMAD.SHL.U32 R18, R9, 0x80, RZ ;  /* 0x0000008009127824 */ /* 0x000fe200078e00ff */
[----:B------:R-:W-:Y:S01]  /*16c0*/  PLOP3.LUT P1, PT, P1, PT, PT, 0x8, 0x80 ;  /* 0x000000000080781c */ /* 0x000fe20000f2e170 */
[----:B------:R-:W-:Y:S01]  /*16d0*/  IMAD.MOV.U32 R17, RZ, RZ, 0x1 ;  /* 0x00000001ff117424 */ /* 0x000fe200078e00ff */
[----:B------:R-:W3:Y:S01]  /*16e0*/  LDC R0, c[0x0][0x374] ;  /* 0x0000dd00ff007b82 */ /* 0x000ee20000000800 */
[----:B------:R-:W-:Y:S01]  /*16f0*/  IMAD.MOV.U32 R16, RZ, RZ, RZ ;  /* 0x000000ffff107224 */ /* 0x000fe200078e00ff */
[----:B------:R-:W-:Y:S01]  /*1700*/  CS2R R12, SRZ ;  /* 0x00000000000c7805 */ /* 0x000fe2000001ff00 */
[----:B------:R-:W-:Y:S01]  /*1710*/  IMAD.MOV.U32 R11, RZ, RZ, 0x1 ;  /* 0x00000001ff0b7424 */ /* 0x000fe200078e00ff */
[----:B------:R-:W-:Y:S01]  /*1720*/  LOP3.LUT R19, R19, 0x20, RZ, 0xc0, !PT ;  /* 0x0000002013137812 */ /* 0x000fe200078ec0ff */
[----:B------:R-:W4:Y:S01]  /*1730*/  LDCU.64 UR24, c[0x0][0x348] ;  /* 0x00006900ff1877ac */ /* 0x000f220008000a00 */
[----:B-1----:R-:W-:-:S02]  /*1740*/  UIADD3 UR4, UPT, UPT, UR15, 0x3f, URZ ;  /* 0x0000003f0f047890 */ /* 0x002fc4000fffe0ff */
[----:B------:R-:W-:Y:S02]  /*1750*/  USEL UR7, UR7, 0x2, UP1 ;  /* 0x0000000207077887 */ /* 0x000fe40008800000 */
[----:B------:R-:W-:Y:S01]  /*1760*/  USHF.R.S32.HI UR22, URZ, 0x1f, UR4 ;  /* 0x0000001fff167899 */ /* 0x000fe20008011404 */
[----:B------:R-:W-:-:S03]  /*1770*/  UMOV UR13, URZ ;  /* 0x000000ff000d7c82 */ /* 0x000fc60008000000 */
[----:B------:R-:W-:Y:S02]  /*1780*/  ULEA.HI UR22, UR22, UR4, URZ, 0x6 ;  /* 0x0000000416167291 */ /* 0x000fe4000f8f30ff */
[----:B------:R-:W-:Y:S02]  /*1790*/  UIADD3 UR4, UPT, UPT, UR15, -0x1, URZ ;  /* 0xffffffff0f047890 */ /* 0x000fe4000fffe0ff */
[----:B------:R-:W-:Y:S02]  /*17a0*/  USHF.R.S32.HI UR22, URZ, 0x6, UR22 ;  /* 0x00000006ff167899 */ /* 0x000fe40008011416 */
[----:B------:R-:W-:Y:S02]  /*17b0*/  UISETP.GE.U32.AND UP2, UPT, UR4, -0x7f, UPT ;  /* 0xffffff810400788c */ /* 0x000fe4000bf46070 */
[----:B------:R-:W-:Y:S02]  /*17c0*/  UISETP.LT.U32.AND UP0, UPT, UR22, 0xa, UPT ;  /* 0x0000000a1600788c */ /* 0x000fe4000bf01070 */
[----:B------:R-:W-:-:S02]  /*17d0*/  UIADD3 UR15, UPT, UPT, UR15, 0x7e, URZ ;  /* 0x0000007e0f0f7890 */ /* 0x000fc4000fffe0ff */
[----:B------:R-:W-:-:S04]  /*17e0*/  USEL UR21, UR22, 0xa, UP0 ;  /* 0x0000000a16157887 */ /* 0x000fc80008000000 */
[----:B------:R-:W-:Y:S02]  /*17f0*/  UIADD3 UR6, UPT, UPT, UR21, -0x1, URZ ;  /* 0xffffffff15067890 */ /* 0x000fe4000fffe0ff */
[----:B------:R-:W-:Y:S02]  /*1800*/  @UP2 UIADD3 UR6, UPT, UPT, UR21, URZ, URZ ;  /* 0x000000ff15062290 */ /* 0x000fe4000fffe0ff */
[----:B------:R-:W-:Y:S02]  /*1810*/  UIADD3 UR14, UPT, UPT, UR22, -UR21, URZ ;  /* 0x80000015160e7290 */ /* 0x000fe4000fffe0ff */
[----:B------:R-:W-:Y:S02]  /*1820*/  UIADD3 UR5, UPT, UPT, UR6, 0x1, URZ ;  /* 0x0000000106057890 */ /* 0x000fe4000fffe0ff */
[----:B--2-4-:R-:W-:-:S12]  /*1830*/  UIADD3 UR6, UPT, UPT, -UR6, URZ, URZ ;  /* 0x000000ff06067290 */ /* 0x014fd8000fffe1ff */
.L_x_43:
[----:B------:R-:W-:Y:S01]  /*1840*/  UISETP.NE.AND UP0, UPT, UR37, URZ, UPT ;  /* 0x000000ff2500728c */ /* 0x000fe2000bf05270 */
[----:B------:R-:W1:Y:S08]  /*1850*/  S2UR UR37, SR_CgaCtaId ;  /* 0x00000000002579c3 */ /* 0x000e700000008800 */
[----:B------:R-:W-:Y:S05]  /*1860*/  BRA.U UP0, `(.L_x_24) ;  /* 0x0000000100347547 */ /* 0x000fea000b800000 */
[----:B------:R-:W2:Y:S01]  /*1870*/  S2R R2, SR_CgaCtaId ;  /* 0x0000000000027919 */ /* 0x000ea20000008800 */
[----:B------:R-:W-:-:S04]  /*1880*/  MOV R3, 0x400 ;  /* 0x0000040000037802 */ /* 0x000fc80000000f00 */
[----:B--2---:R-:W-:Y:S02]  /*1890*/  LEA R2, R2, R3, 0x18 ;  /* 0x0000000302027211 */ /* 0x004fe400078ec0ff */
[----:B------:R-:W-:-:S03]  /*18a0*/  SHF.L.U32 R3, R11, 0x1f, RZ ;  /* 0x0000001f0b037819 */ /* 0x000fc600000006ff */
[----:B------:R-:W-:-:S04]  /*18b0*/  IMAD R2, R12, 0x8, R2 ;  /* 0x000000080c027824 */ /* 0x000fc800078e0202 */
[----:B------:R-:W2:Y:S02]  /*18c0*/  SYNCS.PHASECHK.TRANS64.TRYWAIT P0, [R2+URZ+0x150], R3 ;  /* 0x00015003020075a7 */ /* 0x000ea400080011ff */
[----:B--2---:R-:W-:Y:S05]  /*18d0*/  @!P0 BRA `(.L_x_25) ;  /* 0x0000006400e48947 */ /* 0x004fea0003800000 */
.L_x_140:
[----:B------:R-:W-:Y:S01]  /*18e0*/  VIADD R12, R12, 0x1 ;  /* 0x000000010c0c7836 */ /* 0x000fe20000000000 */
[----:B------:R2:W-:Y:S04]  /*18f0*/  SYNCS.ARRIVE.TRANS64.A1T0 RZ, [R2+URZ+0x140], RZ ;  /* 0x000140ff02ff79a7 */ /* 0x0005e800081000ff */
[----:B------:R-:W-:-:S04]  /*1900*/  ISETP.NE.AND P0, PT, R12, 0x2, PT ;  /* 0x000000020c00780c */ /* 0x000fc80003f05270 */
[----:B------:R-:W-:Y:S02]  /*1910*/  SEL R12, R12, RZ, P0 ;  /* 0x000000ff0c0c7207 */ /* 0x000fe40000000000 */
[----:B--2---:R-:W-:-:S04]  /*1920*/  SEL R2, RZ, 0x1, P0 ;  /* 0x00000001ff027807 */ /* 0x004fc80000000000 */
[----:B------:R-:W-:-:S07]  /*1930*/  LOP3.LUT R11, R11, R2, RZ, 0x3c, !PT ;  /* 0x000000020b0b7212 */ /* 0x000fce00078e3cff */
.L_x_24:
[----:B------:R-:W-:Y:S01]  /*1940*/  UMOV UR4, 0x400 ;  /* 0x0000040000047882 */ /* 0x000fe20000000000 */
[----:B------:R-:W-:Y:S01]  /*1950*/  SHF.L.U32 R2, R17, 0x1f, RZ ;  /* 0x0000001f11027819 */ /* 0x000fe200000006ff */
[----:B-1----:R-:W-:Y:S01]  /*1960*/  ULEA UR4, UR37, UR4, 0x18 ;  /* 0x0000000425047291 */ /* 0x002fe2000f8ec0ff */
[----:B------:R-:W-:Y:S01]  /*1970*/  R2UR UR35, R18 ;  /* 0x00000000122372ca */ /* 0x000fe200000e0000 */
[----:B------:R-:W-:Y:S01]  /*1980*/  UISETP.GE.U32.AND UP0, UPT, UR15, 0x7f, UPT ;  /* 0x0000007f0f00788c */ /* 0x000fe2000bf06070 */
[----:B------:R-:W-:Y:S01]  /*1990*/  R2UR UR11, R19 ;  /* 0x00000000130b72ca */ /* 0x000fe200000e0000 */
[----:B------:R-:W-:Y:S01]  /*19a0*/  ULEA UR8, UR13, UR4, 0x3 ;  /* 0x000000040d087291 */ /* 0x000fe2000f8e18ff */
[----:B------:R-:W-:-:S08]  /*19b0*/  UMOV UR23, URZ ;  /* 0x000000ff00177c82 */ /* 0x000fd00008000000 */
[----:B------:R1:W2:Y:S01]  /*19c0*/  SYNCS.PHASECHK.TRANS64.TRYWAIT P0, [UR8+0x50], R2 ;  /* 0x00005002ff0075a7 */ /* 0x0002a20008001108 */
[----:B------:R-:W-:-:S13]  /*19d0*/  R2UR UR8, R15 ;  /* 0x000000000f0872ca */ /* 0x000fda00000e0000 */
[----:B------:R-:W-:Y:S01]  /*19e0*/  ULEA UR11, UR8, UR11, 0x6 ;  /* 0x0000000b080b7291 */ /* 0x000fe2000f8e30ff */
[----:B-1----:R-:W-:-:S05]  /*19f0*/  LEA.HI R2, R14, R14, RZ, 0x1 ;  /* 0x0000000e0e027211 */ /* 0x002fca00078f08ff */
[----:B------:R-:W-:-:S05]  /*1a00*/  IMAD.SHL.U32 R2, R2, 0x80, RZ ;  /* 0x0000008002027824 */ /* 0x000fca00078e00ff */
[----:B------:R-:W-:-:S04]  /*1a10*/  LOP3.LUT R2, R2, 0xffffff00, RZ, 0xc0, !PT ;  /* 0xffffff0002027812 */ /* 0x000fc800078ec0ff */
[----:B------:R-:W-:-:S13]  /*1a20*/  R2UR UR9, R2 ;  /* 0x00000000020972ca */ /* 0x000fda00000e0000 */
[----:B------:R-:W-:Y:S01]  /*1a30*/  ULOP3.LUT UR35, UR9, 0x80, UR35, 0xf8, !UPT ;  /* 0x0000008009237892 */ /* 0x000fe2000f8ef823 */
[----:B------:R-:W-:Y:S11]  /*1a40*/  BRA.U !UP0, `(.L_x_26) ;  /* 0x0000000108c07547 */ /* 0x000ff6000b800000 */
[----:B------:R-:W-:Y:S01]  /*1a50*/  UMOV UR16, UR6 ;  /* 0x0000000600107c82 */ /* 0x000fe20008000000 */
[----:B------:R-:W-:Y:S01]  /*1a60*/  UMOV UR17, UR13 ;  /* 0x0000000d00117c82 */ /* 0x000fe20008000000 */
[----:B------:R-:W-:-:S05]  /*1a70*/  UMOV UR34, URZ ;  /* 0x000000ff00227c82 */ /* 0x000fca0008000000 */
.L_x_32:
[----:B------:R-:W-:Y:S01]  /*1a80*/  ULEA UR33, UR17, UR4, 0x3 ;  /* 0x0000000411217291 */ /* 0x000fe2000f8e18ff */
[----:B------:R-:W-:Y:S01]  /*1a90*/  @P5 MOV R3, 0xa000 ;  /* 0x0000a00000035802 */ /* 0x000fe20000000f00 */
[----:B-12-4-:R-:W-:Y:S10]  /*1aa0*/  @P0 BRA `(.L_x_27) ;  /* 0x00000000000c0947 */ /* 0x016ff40003800000 */
[----:B------:R-:W-:-:S04]  /*1ab0*/  SHF.L.U32 R4, R17, 0x1f, RZ ;  /* 0x0000001f11047819 */ /* 0x000fc800000006ff */
[----:B------:R-:W1:Y:S02]  /*1ac0*/  SYNCS.PHASECHK.TRANS64.TRYWAIT P0, [UR33+0x50], R4 ;  /* 0x00005004ff0075a7 */ /* 0x000e640008001121 */
[----:B-1----:R-:W-:Y:S05]  /*1ad0*/  @!P0 BRA `(.L_x_28) ;  /* 0x0000006400788947 */ /* 0x002fea0003800000 */
.L_x_27:
[----:B------:R2:W-:Y:S01]  /*1ae0*/  @P5 SYNCS.ARRIVE.TRANS64 RZ, [UR33], R3 ;  /* 0x00000003ffff59a7 */ /* 0x0005e20008000021 */
[----:B------:R-:W-:Y:S02]  /*1af0*/  ULOP3.LUT UR8, UR7, 0x2, URZ, 0xfc, !UPT ;  /* 0x0000000207087892 */ /* 0x000fe4000f8efcff */
[----:B------:R-:W-:Y:S02]  /*1b00*/  UIADD3 UR16, UPT, UPT, UR16, 0x1, URZ ;  /* 0x0000000110107890 */ /* 0x000fe4000fffe0ff */
[----:B------:R-:W-:Y:S02]  /*1b10*/  UISETP.NE.AND UP0, UPT, UR8, 0x2, UPT ;  /* 0x000000020800788c */ /* 0x000fe4000bf05270 */
[----:B------:R-:W-:-:S07]  /*1b20*/  UISETP.NE.AND UP2, UPT, UR16, 0x1, UPT ;  /* 0x000000011000788c */ /* 0x000fce000bf45270 */
[----:B------:R-:W-:Y:S05]  /*1b30*/  BRA.U UP0, `(.L_x_29) ;  /* 0x0000000100047547 */ /* 0x000fea000b800000 */
[----:B------:R-:W-:Y:S05]  /*1b40*/  BPT.TRAP 0x1 ;  /* 0x000000040000795c */ /* 0x000fea0000300000 */
.L_x_29:
[----:B------:R-:W-:Y:S04]  /*1b50*/  BSSY.RECONVERGENT B0, `(.L_x_30) ;  /* 0x0000003000007945 */ /* 0x000fe80003800200 */
[----:B------:R-:W-:Y:S05]  /*1b60*/  @!P4 BRA `(.L_x_31) ;  /* 0x000000000004c947 */ /* 0x000fea0003800000 */
[----:B------:R-:W-:Y:S05]  /*1b70*/  BPT.TRAP 0x1 ;  /* 0x000000040000795c */ /* 0x000fea0000300000 */
.L_x_31:
[----:B------:R-:W-:Y:S05]  /*1b80*/  BSYNC.RECONVERGENT B0 ;  /* 0x0000000000007941 */ /* 0x000fea0003800200 */
.L_x_30:
[----:B------:R-:W-:Y:S02]  /*1b90*/  UIADD3 UR13, UPT, UPT, UR17, 0x1, URZ ;  /* 0x00000001110d7890 */ /* 0x000fe4000fffe0ff */
[----:B------:R-:W-:Y:S02]  /*1ba0*/  ULEA UR32, UR17, UR4, 0xe ;  /* 0x0000000411207291 */ /* 0x000fe4000f8e70ff */
[----:B------:R-:W-:Y:S02]  /*1bb0*/  UISETP.NE.AND UP0, UPT, UR13, 0xa, UPT ;  /* 0x0000000a0d00788c */ /* 0x000fe4000bf05270 */
[----:B------:R-:W-:Y:S02]  /*1bc0*/  UIADD3 UR28, UP1, UPT, UR24, 0x80, URZ ;  /* 0x00000080181c7890 */ /* 0x000fe4000ff3e0ff */
[----:B------:R-:W-:Y:S02]  /*1bd0*/  USEL UR9, URZ, 0x1, UP0 ;  /* 0x00000001ff097887 */ /* 0x000fe40008000000 */
[----:B------:R-:W-:-:S02]  /*1be0*/  USEL UR13, UR13, URZ, UP0 ;  /* 0x000000ff0d0d7287 */ /* 0x000fc40008000000 */
[----:B------:R-:W-:Y:S02]  /*1bf0*/  UIADD3 UR26, UP0, UPT, UR24, 0x180, URZ ;  /* 0x00000180181a7890 */ /* 0x000fe4000ff1e0ff */
[----:B------:R-:W-:Y:S01]  /*1c00*/  ULEA UR8, UR13, UR4, 0x3 ;  /* 0x000000040d087291 */ /* 0x000fe2000f8e18ff */
[----:B------:R-:W-:Y:S01]  /*1c10*/  LOP3.LUT R17, R17, UR9, RZ, 0x3c, !PT ;  /* 0x0000000911117c12 */ /* 0x000fe2000f8e3cff */
[----:B------:R-:W-:Y:S02]  /*1c20*/  ULOP3.LUT UR33, UR33, 0xfefffff8, URZ, 0xc0, !UPT ;  /* 0xfefffff821217892 */ /* 0x000fe4000f8ec0ff */
[----:B------:R-:W-:Y:S01]  /*1c30*/  UIADD3.X UR29, UPT, UPT, URZ, UR25, URZ, UP1, !UPT ;  /* 0x00000019ff1d7290 */ /* 0x000fe20008ffe4ff */
[----:B-1----:R-:W-:Y:S01]  /*1c40*/  SHF.L.U32 R2, R17, 0x1f, RZ ;  /* 0x0000001f11027819 */ /* 0x002fe200000006ff */
[----:B------:R-:W-:Y:S02]  /*1c50*/  UIADD3 UR32, UPT, UPT, UR32, 0x6400, URZ ;  /* 0x0000640020207890 */ /* 0x000fe4000fffe0ff */
[----:B------:R-:W-:Y:S01]  /*1c60*/  UIADD3.X UR27, UPT, UPT, URZ, UR25, URZ, UP0, !UPT ;  /* 0x00000019ff1b7290 */ /* 0x000fe200087fe4ff */
[----:B------:R1:W4:Y:S01]  /*1c70*/  SYNCS.PHASECHK.TRANS64.TRYWAIT P0, [UR8+0x50], R2 ;  /* 0x00005002ff0075a7 */ /* 0x0003220008001108 */
[----:B------:R-:W-:Y:S01]  /*1c80*/  ULEA UR8, UR17, UR4, 0xc ;  /* 0x0000000411087291 */ /* 0x000fe2000f8e60ff */
[----:B------:R-:W-:Y:S01]  /*1c90*/  UMOV UR18, 0x0 ;  /* 0x0000000000127882 */ /* 0x000fe20000000000 */
[----:B------:R-:W-:-:S02]  /*1ca0*/  UMOV UR19, 0x10000000 ;  /* 0x1000000000137882 */ /* 0x000fc40000000000 */
[----:B------:R-:W-:Y:S01]  /*1cb0*/  UIADD3 UR8, UPT, UPT, UR8, 0x2e400, URZ ;  /* 0x0002e40008087890 */ /* 0x000fe2000fffe0ff */
[----:B------:R2:W-:Y:S01]  /*1cc0*/  UTMALDG.3D.2CTA [UR32], [UR28], desc[UR18] ;  /* 0x000012201c0075b4 */ /* 0x0005e20008211000 */
[----:B------:R-:W-:Y:S01]  /*1cd0*/  UMOV UR10, UR34 ;  /* 0x00000022000a7c82 */ /* 0x000fe20008000000 */
[----:B------:R-:W-:Y:S01]  /*1ce0*/  UMOV UR12, UR36 ;  /* 0x00000024000c7c82 */ /* 0x000fe20008000000 */
[----:B------:R-:W-:Y:S01]  /*1cf0*/  UMOV UR9, UR33 ;  /* 0x0000002100097c82 */ /* 0x000fe20008000000 */
[----:B------:R-:W-:Y:S01]  /*1d00*/  UMOV UR23, UR5 ;  /* 0x0000000500177c82 */ /* 0x000fe20008000000 */
[----:B------:R-:W-:-:S03]  /*1d10*/  UMOV UR17, UR13 ;  /* 0x0000000d00117c82 */ /* 0x000fc60008000000 */
[----:B------:R1:W-:Y:S01]  /*1d20*/  UTMALDG.3D.2CTA [UR8], [UR26], desc[UR18] ;  /* 0x000012081a0075b4 */ /* 0x0003e20008211000 */
[----:B--2---:R-:W-:Y:S01]  /*1d30*/  UIADD3 UR34, UPT, UPT, UR34, 0x40, URZ ;  /* 0x0000004022227890 */ /* 0x004fe2000fffe0ff */
[----:B------:R-:W-:Y:S11]  /*1d40*/  BRA.U UP2, `(.L_x_32) ;  /* 0xfffffffd024c7547 */ /* 0x000ff6000b83ffff */
.L_x_26:
[----:B-1----:R-:W-:Y:S01]  /*1d50*/  ULEA UR8, UR13, UR4, 0x3 ;  /* 0x000000040d087291 */ /* 0x002fe2000f8e18ff */
[----:B------:R-:W-:Y:S01]  /*1d60*/  SHF.L.U32 R2, R17, 0x1f, RZ ;  /* 0x0000001f11027819 */ /* 0x000fe200000006ff */
[----:B------:R-:W-:Y:S01]  /*1d70*/  @!P1 SYNCS.ARRIVE.TRANS64.A1T0 RZ, [UR4+0xd8], RZ ;  /* 0x0000d8ffffff99a7 */ /* 0x000fe20008100004 */
[----:B------:R-:W-:-:S06]  /*1d80*/  UISETP.GT.AND UP0, UPT, UR22, UR21, UPT ;  /* 0x000000151600728c */ /* 0x000fcc000bf04270 */
[----:B--2-4-:R1:W2:Y:S03]  /*1d90*/  SYNCS.PHASECHK.TRANS64.TRYWAIT P0, [UR8+0x50], R2 ;  /* 0x00005002ff0075a7 */ /* 0x0142a60008001108 */
[----:B------:R-:W-:Y:S05]  /*1da0*/  BRA.U !UP0, `(.L_x_33) ;  /* 0x0000000108c07547 */ /* 0x000fea000b800000 */
[----:B------:R-:W-:Y:S01]  /*1db0*/  UIADD3 UR26, UPT, UPT, UR14, UR23, URZ ;  /* 0x000000170e1a7290 */ /* 0x000fe2000fffe0ff */
[----:B------:R-:W-:-:S11]  /*1dc0*/  UMOV UR27, UR13 ;  /* 0x0000000d001b7c82 */ /* 0x000fd60008000000 */
.L_x_39:
[----:B------:R-:W-:Y:S01]  /*1dd0*/  ULEA UR17, UR27, UR4, 0x3 ;  /* 0x000000041b117291 */ /* 0x000fe2000f8e18ff */
[----:B--2---:R-:W-:Y:S01]  /*1de0*/  @P5 MOV R3, 0xa000 ;  /* 0x0000a00000035802 */ /* 0x004fe20000000f00 */
[----:B-12---:R-:W-:Y:S10]  /*1df0*/  @P0 BRA `(.L_x_34) ;  /* 0x00000000000c0947 */ /* 0x006ff40003800000 */
[----:B------:R-:W-:-:S04]  /*1e00*/  SHF.L.U32 R4, R17, 0x1f, RZ ;  /* 0x0000001f11047819 */ /* 0x000fc800000006ff */
[----:B------:R-:W2:Y:S02]  /*1e10*/  SYNCS.PHASECHK.TRANS64.TRYWAIT P0, [UR17+0x50], R4 ;  /* 0x00005004ff0075a7 */ /* 0x000ea40008001111 */
[----:B--2---:R-:W-:Y:S05]  /*1e20*/  @!P0 BRA `(.L_x_35) ;  /* 0x0000006000bc8947 */ /* 0x004fea0003800000 */
.L_x_34:
[----:B------:R2:W-:Y:S01]  /*1e30*/  @P5 SYNCS.ARRIVE.TRANS64 RZ, [UR17], R3 ;  /* 0x00000003ffff59a7 */ /* 0x0005e20008000011 */
[----:B------:R-:W-:-:S04]  /*1e40*/  ULOP3.LUT UR8, UR7, 0x2, URZ, 0xfc, !UPT ;  /* 0x0000000207087892 */ /* 0x000fc8000f8efcff */
[----:B------:R-:W-:-:S09]  /*1e50*/  UISETP.NE.AND UP0, UPT, UR8, 0x2, UPT ;  /* 0x000000020800788c */ /* 0x000fd2000bf05270 */
[----:B------:R-:W-:Y:S05]  /*1e60*/  BRA.U UP0, `(.L_x_36) ;  /* 0x0000000100047547 */ /* 0x000fea000b800000 */
[----:B------:R-:W-:Y:S05]  /*1e70*/  BPT.TRAP 0x1 ;  /* 0x000000040000795c */ /* 0x000fea0000300000 */
.L_x_36:
[----:B------:R-:W-:Y:S04]  /*1e80*/  BSSY.RECONVERGENT B0, `(.L_x_37) ;  /* 0x0000003000007945 */ /* 0x000fe80003800200 */
[----:B------:R-:W-:Y:S05]  /*1e90*/  @!P4 BRA `(.L_x_38) ;  /* 0x000000000004c947 */ /* 0x000fea0003800000 */
[----:B------:R-:W-:Y:S05]  /*1ea0*/  BPT.TRAP 0x1 ;  /* 0x000000040000795c */ /* 0x000fea0000300000 */
.L_x_38:
[----:B------:R-:W-:Y:S05]  /*1eb0*/  BSYNC.RECONVERGENT B0 ;  /* 0x0000000000007941 */ /* 0x000fea0003800200 */
.L_x_37:
        /* <DEDUP_REMOVED lines=9> */
[----:B------:R-:W-:Y:S02]  /*1f50*/  USHF.L.U32 UR18, UR23, 0x6, URZ ;  /* 0x0000000617127899 */ /* 0x000fe400080006ff */
[----:B------:R-:W-:Y:S01]  /*1f60*/  ULOP3.LUT UR17, UR17, 0xfefffff8, URZ, 0xc0, !UPT ;  /* 0xfefffff811117892 */ /* 0x000fe2000f8ec0ff */
[----:B-1----:R-:W-:Y:S01]  /*1f70*/  SHF.L.U32 R2, R17, 0x1f, RZ ;  /* 0x0000001f11027819 */ /* 0x002fe200000006ff */
[----:B------:R-:W-:Y:S02]  /*1f80*/  UIADD3 UR16, UPT, UPT, UR16, 0x6400, URZ ;  /* 0x0000640010107890 */ /* 0x000fe4000fffe0ff */
[----:B------:R-:W-:Y:S01]  /*1f90*/  UIADD3.X UR33, UPT, UPT, URZ, UR25, URZ, UP1, !UPT ;  /* 0x00000019ff217290 */ /* 0x000fe20008ffe4ff */
[----:B------:R4:W1:Y:S01]  /*1fa0*/  SYNCS.PHASECHK.TRANS64.TRYWAIT P0, [UR8+0x50], R2 ;  /* 0x00005002ff0075a7 */ /* 0x0008620008001108 */
[----:B------:R-:W-:-:S02]  /*1fb0*/  ULEA UR8, UR27, UR4, 0xc ;  /* 0x000000041b087291 */ /* 0x000fc4000f8e60ff */
[----:B------:R-:W-:Y:S02]  /*1fc0*/  UIADD3.X UR31, UPT, UPT, URZ, UR25, URZ, UP0, !UPT ;  /* 0x00000019ff1f7290 */ /* 0x000fe400087fe4ff */
[----:B------:R-:W-:Y:S01]  /*1fd0*/  UIADD3 UR8, UPT, UPT, UR8, 0x2e400, URZ ;  /* 0x0002e40008087890 */ /* 0x000fe2000fffe0ff */
[----:B------:R-:W-:Y:S01]  /*1fe0*/  UMOV UR28, 0x0 ;  /* 0x00000000001c7882 */ /* 0x000fe20000000000 */
[----:B------:R-:W-:Y:S01]  /*1ff0*/  UMOV UR29, 0x10000000 ;  /* 0x10000000001d7882 */ /* 0x000fe20000000000 */
[----:B------:R-:W-:Y:S01]  /*2000*/  UMOV UR19, UR35 ;  /* 0x0000002300137c82 */ /* 0x000fe20008000000 */
[----:B------:R-:W-:Y:S01]  /*2010*/  UMOV UR20, UR36 ;  /* 0x0000002400147c82 */ /* 0x000fe20008000000 */
[----:B------:R-:W-:Y:S01]  /*2020*/  UMOV UR12, UR36 ;  /* 0x00000024000c7c82 */ /* 0x000fe20008000000 */
[----:B------:R-:W-:Y:S01]  /*2030*/  UMOV UR9, UR17 ;  /* 0x0000001100097c82 */ /* 0x000fe20008000000 */
[----:B------:R-:W-:Y:S01]  /*2040*/  UMOV UR10, UR18 ;  /* 0x00000012000a7c82 */ /* 0x000fe20008000000 */
[----:B------:R4:W-:Y:S01]  /*2050*/  UTMALDG.3D.2CTA [UR16], [UR32], desc[UR28] ;  /* 0x00001c10200075b4 */ /* 0x0009e20008211000 */
[----:B------:R-:W-:Y:S01]  /*2060*/  UIADD3 UR23, UPT, UPT, UR23, 0x1, URZ ;  /* 0x0000000117177890 */ /* 0x000fe2000fffe0ff */
[----:B------:R-:W-:-:S03]  /*2070*/  UMOV UR27, UR13 ;  /* 0x0000000d001b7c82 */ /* 0x000fc60008000000 */
[----:B------:R-:W-:Y:S01]  /*2080*/  UISETP.NE.AND UP0, UPT, UR23, UR26, UPT ;  /* 0x0000001a1700728c */ /* 0x000fe2000bf05270 */
[----:B------:R4:W-:Y:S08]  /*2090*/  UTMALDG.3D.2CTA [UR8], [UR30], desc[UR28] ;  /* 0x00001c081e0075b4 */ /* 0x0009f00008211000 */
[----:B----4-:R-:W-:Y:S05]  /*20a0*/  BRA.U UP0, `(.L_x_39) ;  /* 0xfffffffd00487547 */ /* 0x010fea000b83ffff */
.L_x_33:
[C---:B-1----:R-:W-:Y:S01]  /*20b0*/  LEA R2, R16.reuse, UR4, 0x3 ;  /* 0x0000000410027c11 */ /* 0x042fe2000f8e18ff */
[----:B------:R-:W-:Y:S01]  /*20c0*/  NOP ;  /* 0x0000000000007918 */ /* 0x000fe20000000000 */
[----:B--2---:R-:W-:Y:S02]  /*20d0*/  SHF.L.U32 R3, R13, 0x1f, RZ ;  /* 0x0000001f0d037819 */ /* 0x004fe400000006ff */
[----:B------:R-:W-:Y:S02]  /*20e0*/  LEA R4, R16, UR4, 0x4 ;  /* 0x0000000410047c11 */ /* 0x000fe4000f8e20ff */
[----:B------:R-:W1:Y:S02]  /*20f0*/  SYNCS.PHASECHK.TRANS64.TRYWAIT P0, [R2+URZ+0xe0], R3 ;  /* 0x0000e003020075a7 */ /* 0x000e6400080011ff */
[----:B-1----:R-:W-:Y:S05]  /*2100*/  @!P0 BRA `(.L_x_40) ;  /* 0x00000060001c8947 */ /* 0x002fea0003800000 */
.L_x_143:
[----:B------:R-:W2:Y:S01]  /*2110*/  LDS.128 R4, [R4+0x170] ;  /* 0x0001700004047984 */ /* 0x000ea20000000c00 */
[----:B------:R-:W-:Y:S01]  /*2120*/  ISETP.GE.AND P0, PT, R40, 0x1, PT ;  /* 0x000000012800780c */ /* 0x000fe20003f06270 */
[----:B-1----:R-:W-:Y:S01]  /*2130*/  VIADD R2, R2, 0xf0 ;  /* 0x000000f002027836 */ /* 0x002fe20000000000 */
[----:B------:R-:W-:Y:S01]  /*2140*/  @!PT LDS RZ, [RZ] ;  /* 0x00000000fffff984 */ /* 0x000fe20000000800 */
[----:B------:R-:W-:Y:S01]  /*2150*/  @!PT LDS RZ, [RZ] ;  /* 0x00000000fffff984 */ /* 0x000fe20000000800 */
[----:B------:R-:W-:Y:S01]  /*2160*/  @!PT LDS RZ, [RZ] ;  /* 0x00000000fffff984 */ /* 0x000fe20000000800 */
[----:B------:R-:W-:Y:S01]  /*2170*/  @!PT LDS RZ, [RZ] ;  /* 0x00000000fffff984 */ /* 0x000fe20000000800 */
[----:B------:R1:W-:Y:S06]  /*2180*/  MEMBAR.ALL.CTA ;  /* 0x0000000000007992 */ /* 0x0003ec0000008000 */
[----:B-1----:R-:W1:Y:S01]  /*2190*/  FENCE.VIEW.ASYNC.S ;  /* 0x00000000000073c6 */ /* 0x002e620000000000 */
[----:B------:R-:W-:-:S04]  /*21a0*/  PRMT R2, RZ, 0x654, R2 ;  /* 0x00000654ff027816 */ /* 0x000fc80000000002 */
[----:B-1----:R1:W-:Y:S01]  /*21b0*/  SYNCS.ARRIVE.TRANS64.RED.A1T0 RZ, [R2+URZ], RZ ;  /* 0x000000ff02ff79a7 */ /* 0x0023e200081004ff */
[----:B--2---:R-:W-:-:S13]  /*21c0*/  LOP3.LUT P2, RZ, R6, 0x1, RZ, 0xc0, !PT ;  /* 0x0000000106ff7812 */ /* 0x004fda000784c0ff */
[----:B------:R-:W-:Y:S01]  /*21d0*/  @P2 SHF.R.U32.HI R3, RZ, 0x10, R5 ;  /* 0x00000010ff032819 */ /* 0x000fe20000011605 */
[----:B------:R-:W-:Y:S01]  /*21e0*/  VOTEU.ANY UP0, P2 ;  /* 0x0000000000ff7886 */ /* 0x000fe20001000100 */
[----:B------:R-:W-:Y:S02]  /*21f0*/  @P2 MOV R10, R4 ;  /* 0x00000004000a2202 */ /* 0x000fe40000000f00 */
[----:B------:R-:W-:Y:S02]  /*2200*/  @P2 R2UR.BROADCAST UR8, R3 ;  /* 0x00000000030822ca */ /* 0x000fe400008e0000 */
[----:B------:R-:W-:-:S11]  /*2210*/  @P2 LOP3.LUT R9, R5, 0xffff, RZ, 0xc0, !PT ;  /* 0x0000ffff05092812 */ /* 0x000fd600078ec0ff */
[----:B------:R-:W-:Y:S01]  /*2220*/  @UP0 UMOV UR36, UR8 ;  /* 0x0000000800240c82 */ /* 0x000fe20008000000 */
[----:B-1----:R-:W-:Y:S05]  /*2230*/  @!P0 BRA `(.L_x_41) ;  /* 0x0000000000b88947 */ /* 0x002fea0003800000 */
[----:B------:R-:W3:Y:S01]  /*2240*/  LDC.64 R4, c[0x0][0xb18] ;  /* 0x0002c600ff047b82 */ /* 0x000ee20000000a00 */
[----:B------:R-:W-:-:S07]  /*2250*/  ISETP.NE.AND P3, PT, R40, 0x1, PT ;  /* 0x000000012800780c */ /* 0x000fce0003f65270 */
[----:B------:R-:W1:Y:S08]  /*2260*/  LDC.64 R6, c[0x0][0xb10] ;  /* 0x0002c400ff067b82 */ /* 0x000e700000000a00 */
[----:B------:R-:W2:Y:S08]  /*2270*/  LDC R14, c[0x0][0xb20] ;  /* 0x0002c800ff0e7b82 */ /* 0x000eb00000000800 */
[----:B------:R-:W4:Y:S01]  /*2280*/  LDC R15, c[0x0][0xb0c] ;  /* 0x0002c300ff0f7b82 */ /* 0x000f220000000800 */
[----:B---3--:R-:W-:Y:S01]  /*2290*/  IMAD.HI.U32 R21, R0, R5, RZ ;  /* 0x0000000500157227 */ /* 0x008fe200078e00ff */
[----:B------:R-:W-:-:S03]  /*22a0*/  ISETP.NE.AND P0, PT, R4, 0x1, PT ;  /* 0x000000010400780c */ /* 0x000fc60003f05270 */
[----:B------:R-:W-:-:S03]  /*22b0*/  IMAD.HI.U32 R5, R9, R5, RZ ;  /* 0x0000000509057227 */ /* 0x000fc600078e00ff */
[----:B------:R-:W3:Y:S01]  /*22c0*/  LDC.64 R2, c[0x0][0xb28] ;  /* 0x0002ca00ff027b82 */ /* 0x000ee20000000a00 */
[----:B-1----:R-:W-:-:S04]  /*22d0*/  IMAD.HI.U32 R22, R8, R6, RZ ;  /* 0x0000000608167227 */ /* 0x002fc800078e00ff */
[----:B------:R-:W-:Y:S01]  /*22e0*/  IMAD.HI.U32 R23, R10, R6, RZ ;  /* 0x000000060a177227 */ /* 0x000fe200078e00ff */
[----:B------:R-:W-:Y:S02]  /*22f0*/  SHF.R.U32.HI R22, RZ, R7, R22 ;  /* 0x00000007ff167219 */ /* 0x000fe40000011616 */
[-C--:B--2---:R-:W-:Y:S02]  /*2300*/  SHF.R.U32.HI R21, RZ, R14.reuse, R21 ;  /* 0x0000000eff157219 */ /* 0x084fe40000011615 */
[----:B------:R-:W-:Y:S02]  /*2310*/  SHF.R.U32.HI R5, RZ, R14, R5 ;  /* 0x0000000eff057219 */ /* 0x000fe40000011605 */
[----:B------:R-:W-:Y:S02]  /*2320*/  SEL R21, R0, R21, !P0 ;  /* 0x0000001500157207 */ /* 0x000fe40004000000 */
[----:B------:R-:W-:Y:S02]  /*2330*/  SHF.R.U32.HI R23, RZ, R7, R23 ;  /* 0x00000007ff177219 */ /* 0x000fe40000011617 */
[----:B----4-:R-:W-:-:S02]  /*2340*/  ISETP.NE.AND P1, PT, R15, 0x1, PT ;  /* 0x000000010f00780c */ /* 0x010fc40003f25270 */
[----:B------:R-:W-:Y:S02]  /*2350*/  SEL R5, R9, R5, !P0 ;  /* 0x0000000509057207 */ /* 0x000fe40004000000 */
[----:B------:R-:W-:Y:S02]  /*2360*/  SEL R22, R8, R22, !P1 ;  /* 0x0000001608167207 */ /* 0x000fe40004800000 */
[----:B------:R-:W-:Y:S01]  /*2370*/  SEL R23, R10, R23, !P1 ;  /* 0x000000170a177207 */ /* 0x000fe20004800000 */
[----:B---3--:R-:W-:-:S04]  /*2380*/  IMAD.HI.U32 R20, R21, R2, RZ ;  /* 0x0000000215147227 */ /* 0x008fc800078e00ff */
        /* <DEDUP_REMOVED lines=10> */
[----:B------:R-:W-:-:S04]  /*2430*/  @!P0 IMAD.HI.U32 R7, R23, R2, RZ ;  /* 0x0000000217078227 */ /* 0x000fc800078e00ff */
[----:B------:R-:W-:Y:S01]  /*2440*/  IMAD.MOV R2, RZ, RZ, -R6 ;  /* 0x000000ffff027224 */ /* 0x000fe200078e0a06 */
[----:B------:R-:W-:Y:S02]  /*2450*/  @!P0 SHF.R.U32.HI R3, RZ, R3, R7 ;  /* 0x00000003ff038219 */ /* 0x000fe40000011607 */
[----:B------:R-:W-:Y:S01]  /*2460*/  IADD3 R7, PT, PT, -R5, RZ, RZ ;  /* 0x000000ff05077210 */ /* 0x000fe20007ffe1ff */
[----:B------:R-:W-:Y:S01]  /*2470*/  IMAD R2, R40, R2, R5 ;  /* 0x0000000228027224 */ /* 0x000fe200078e0205 */
        /* <DEDUP_REMOVED lines=10> */
.L_x_41:
[----:B------:R-:W1:Y:S02]  /*2520*/  LDCU UR8, c[0x0][0xb30] ;  /* 0x00016600ff0877ac */ /* 0x000e640008000800 */
[----:B-1----:R-:W-:-:S09]  /*2530*/  UISETP.NE.AND UP0, UPT, UR8, 0x1, UPT ;  /* 0x000000010800788c */ /* 0x002fd2000bf05270 */
[----:B------:R-:W-:Y:S05]  /*2540*/  BRA.U UP0, `(.L_x_42) ;  /* 0x0000000100407547 */ /* 0x000fea000b800000 */
[----:B------:R-:W1:Y:S08]  /*2550*/  LDC.64 R4, c[0x0][0xb10] ;  /* 0x0002c400ff047b82 */ /* 0x000e700000000a00 */
[----:B------:R-:W2:Y:S08]  /*2560*/  LDC.64 R2, c[0x0][0xb18] ;  /* 0x0002c600ff027b82 */ /* 0x000eb00000000a00 */
[----:B------:R-:W4:Y:S08]  /*2570*/  LDC R6, c[0x0][0xb20] ;  /* 0x0002c800ff067b82 */ /* 0x000f300000000800 */
[----:B------:R-:W3:Y:S01]  /*2580*/  LDC R7, c[0x0][0xb0c] ;  /* 0x0002c300ff077b82 */ /* 0x000ee20000000800 */
[----:B-1----:R-:W-:-:S05]  /*2590*/  IMAD.HI.U32 R4, R10, R4, RZ ;  /* 0x000000040a047227 */ /* 0x002fca00078e00ff */
[----:B------:R-:W-:Y:S01]  /*25a0*/  SHF.R.U32.HI R4, RZ, R5, R4 ;  /* 0x00000005ff047219 */ /* 0x000fe20000011604 */
[----:B--2---:R-:W-:Y:S01]  /*25b0*/  IMAD.HI.U32 R3, R9, R3, RZ ;  /* 0x0000000309037227 */ /* 0x004fe200078e00ff */
[----:B------:R-:W-:-:S04]  /*25c0*/  ISETP.NE.AND P0, PT, R2, 0x1, PT ;  /* 0x000000010200780c */ /* 0x000fc80003f05270 */
[----:B----4-:R-:W-:-:S04]  /*25d0*/  SHF.R.U32.HI R3, RZ, R6, R3 ;  /* 0x00000006ff037219 */ /* 0x010fc80000011603 */
[----:B------:R-:W-:Y:S02]  /*25e0*/  SEL R3, R9, R3, !P0 ;  /* 0x0000000309037207 */ /* 0x000fe40004000000 */
[----:B---3--:R-:W-:-:S04]  /*25f0*/  ISETP.NE.AND P1, PT, R7, 0x1, PT ;  /* 0x000000010700780c */ /* 0x008fc80003f25270 */
[----:B------:R-:W-:-:S05]  /*2600*/  SEL R4, R10, R4, !P1 ;  /* 0x000000040a047207 */ /* 0x000fca0004800000 */
[----:B------:R-:W-:Y:S02]  /*2610*/  IMAD.IADD R5, R3, 0x1, -R4 ;  /* 0x0000000103057824 */ /* 0x000fe400078e0a04 */
[----:B------:R-:W-:Y:S02]  /*2620*/  IMAD.IADD R3, R4, 0x1, -R3 ;  /* 0x0000000104037824 */ /* 0x000fe400078e0a03 */
[----:B------:R-:W-:Y:S02]  /*2630*/  IMAD R10, R5, R7, R10 ;  /* 0x00000007050a7224 */ /* 0x000fe400078e020a */
[----:B------:R-:W-:-:S07]  /*2640*/  IMAD R9, R3, R2, R9 ;  /* 0x0000000203097224 */ /* 0x000fce00078e0209 */
.L_x_42:
[----:B------:R-:W-:Y:S01]  /*2650*/  VIADD R16, R16, 0x1 ;  /* 0x0000000110107836 */ /* 0x000fe20000000000 */
[----:B------:R-:W-:Y:S01]  /*2660*/  PLOP3.LUT P1, PT, PT, PT, PT, 0x80, 0x8 ;  /* 0x000000000008781c */ /* 0x000fe20003f2f070 */
[----:B------:R-:W-:Y:S02]  /*2670*/  IMAD.IADD R14, R10, 0x1, R91 ;  /* 0x000000010a0e7824 */ /* 0x000fe400078e025b */
[----:B------:R-:W-:Y:S01]  /*2680*/  IMAD.IADD R15, R9, 0x1, R90 ;  /* 0x00000001090f7824 */ /* 0x000fe200078e025a */
[----:B------:R-:W-:-:S04]  /*2690*/  ISETP.NE.AND P0, PT, R16, 0x2, PT ;  /* 0x000000021000780c */ /* 0x000fc80003f05270 */
[----:B------:R-:W-:Y:S02]  /*26a0*/  SEL R2, RZ, 0x1, P0 ;  /* 0x00000001ff027807 */ /* 0x000fe40000000000 */
[----:B------:R-:W-:Y:S02]  /*26b0*/  SEL R16, R16, RZ, P0 ;  /* 0x000000ff10107207 */ /* 0x000fe40000000000 */
[----:B------:R-:W-:Y:S01]  /*26c0*/  LOP3.LUT R13, R13, R2, RZ, 0x3c, !PT ;  /* 0x000000020d0d7212 */ /* 0x000fe200078e3cff */
[----:B------:R-:W-:Y:S06]  /*26d0*/  @P2 BRA `(.L_x_43) ;  /* 0xfffffff000582947 */ /* 0x000fec000383ffff */
[----:B------:R-:W-:Y:S01]  /*26e0*/  UIADD3 UR4, UPT, UPT, UR4, 0x50, URZ ;  /* 0x0000005004047890 */ /* 0x000fe2000fffe0ff */
[----:B------:R-:W-:-:S03]  /*26f0*/  SHF.L.U32 R2, R17, 0x1f, RZ ;  /* 0x0000001f11027819 */ /* 0x000fc600000006ff */
[----:B------:R-:W-:-:S09]  /*2700*/  ULEA UR5, UR13, UR4, 0x3 ;  /* 0x000000040d057291 */ /* 0x000fd2000f8e18ff */
[----:B------:R-:W1:Y:S02]  /*2710*/  SYNCS.PHASECHK.TRANS64.TRYWAIT P0, [UR5], R2 ;  /* 0x00000002ff0075a7 */ /* 0x000e640008001105 */
[----:B-1----:R-:W-:Y:S05]  /*2720*/  @!P0 BRA `(.L_x_44) ;  /* 0x0000005800a88947 */ /* 0x002fea0003800000 */
.L_x_145:
[----:B------:R-:W-:-:S04]  /*2730*/  UIADD3 UR6, UPT, UPT, UR13, 0x1, URZ ;  /* 0x000000010d067890 */ /* 0x000fc8000fffe0ff */
[----:B------:R-:W-:-:S04]  /*2740*/  UISETP.NE.AND UP0, UPT, UR6, 0xa, UPT ;  /* 0x0000000a0600788c */ /* 0x000fc8000bf05270 */
[----:B------:R-:W-:Y:S02]  /*2750*/  USEL UR7, URZ, 0x1, UP0 ;  /* 0x00000001ff077887 */ /* 0x000fe40008000000 */
[----:B------:R-:W-:-:S04]  /*2760*/  USEL UR6, UR6, URZ, UP0 ;  /* 0x000000ff06067287 */ /* 0x000fc80008000000 */
[----:B------:R-:W-:Y:S01]  /*2770*/  ULEA UR5, UR6, UR4, 0x3 ;  /* 0x0000000406057291 */ /* 0x000fe2000f8e18ff */
[----:B-1----:R-:W-:-:S04]  /*2780*/  LOP3.LUT R2, R17, UR7, RZ, 0x3c, !PT ;  /* 0x0000000711027c12 */ /* 0x002fc8000f8e3cff */
[----:B------:R-:W-:-:S04]  /*2790*/  SHF.L.U32 R3, R2, 0x1f, RZ ;  /* 0x0000001f02037819 */ /* 0x000fc800000006ff */
[----:B------:R-:W1:Y:S02]  /*27a0*/  SYNCS.PHASECHK.TRANS64.TRYWAIT P0, [UR5], R3 ;  /* 0x00000003ff0075a7 */ /* 0x000e640008001105 */
[----:B-1----:R-:W-:Y:S05]  /*27b0*/  @!P0 BRA `(.L_x_45) ;  /* 0x00000058009c8947 */ /* 0x002fea0003800000 */
.L_x_147:
[----:B------:R-:W-:-:S04]  /*27c0*/  UIADD3 UR6, UPT, UPT, UR6, 0x1, URZ ;  /* 0x0000000106067890 */ /* 0x000fc8000fffe0ff */
[----:B------:R-:W-:-:S04]  /*27d0*/  UISETP.NE.AND UP0, UPT, UR6, 0xa, UPT ;  /* 0x0000000a0600788c */ /* 0x000fc8000bf05270 */
[----:B------:R-:W-:Y:S02]  /*27e0*/  USEL UR7, URZ, 0x1, UP0 ;  /* 0x00000001ff077887 */ /* 0x000fe40008000000 */
[----:B------:R-:W-:-:S04]  /*27f0*/  USEL UR6, UR6, URZ, UP0 ;  /* 0x000000ff06067287 */ /* 0x000fc80008000000 */
[----:B------:R-:W-:Y:S01]  /*2800*/  ULEA UR5, UR6, UR4, 0x3 ;  /* 0x0000000406057291 */ /* 0x000fe2000f8e18ff */
[----:B------:R-:W-:-:S04]  /*2810*/  LOP3.LUT R2, R2, UR7, RZ, 0x3c, !PT ;  /* 0x0000000702027c12 */ /* 0x000fc8000f8e3cff */
[----:B-1----:R-:W-:-:S04]  /*2820*/  SHF.L.U32 R3, R2, 0x1f, RZ ;  /* 0x0000001f02037819 */ /* 0x002fc800000006ff */
[----:B------:R-:W1:Y:S02]  /*2830*/  SYNCS.PHASECHK.TRANS64.TRYWAIT P0, [UR5], R3 ;  /* 0x00000003ff0075a7 */ /* 0x000e640008001105 */
[----:B-1----:R-:W-:Y:S05]  /*2840*/  @!P0 BRA `(.L_x_46) ;  /* 0x0000005800908947 */ /* 0x002fea0003800000 */
.L_x_149:
        /* <DEDUP_REMOVED lines=9> */
.L_x_151:
        /* <DEDUP_REMOVED lines=9> */
.L_x_153:
        /* <DEDUP_REMOVED lines=9> */
.L_x_155:
        /* <DEDUP_REMOVED lines=9> */
.L_x_157:
        /* <DEDUP_REMOVED lines=9> */
.L_x_159:
        /* <DEDUP_REMOVED lines=9> */
.L_x_161:
[----:B------:R-:W-:-:S04]  /*2bb0*/  UIADD3 UR6, UPT, UPT, UR6, 0x1, URZ ;  /* 0x0000000106067890 */ /* 0x000fc8000fffe0ff */
[----:B------:R-:W-:-:S04]  /*2bc0*/  UISETP.NE.AND UP0, UPT, UR6, 0xa, UPT ;  /* 0x0000000a0600788c */ /* 0x000fc8000bf05270 */
[----:B------:R-:W-:Y:S02]  /*2bd0*/  USEL UR5, URZ, 0x1, UP0 ;  /* 0x00000001ff057887 */ /* 0x000fe40008000000 */
[----:B------:R-:W-:-:S04]  /*2be0*/  USEL UR6, UR6, URZ, UP0 ;  /* 0x000000ff06067287 */ /* 0x000fc80008000000 */
[----:B------:R-:W-:Y:S01]  /*2bf0*/  ULEA UR6, UR6, UR4, 0x3 ;  /* 0x0000000406067291 */ /* 0x000fe2000f8e18ff */
[----:B------:R-:W-:-:S04]  /*2c00*/  LOP3.LUT R2, R2, UR5, RZ, 0x3c, !PT ;  /* 0x0000000502027c12 */ /* 0x000fc8000f8e3cff */
[----:B------:R-:W-:Y:S01]  /*2c10*/  SHF.L.U32 R2, R2, 0x1f, RZ ;  /* 0x0000001f02027819 */ /* 0x000fe200000006ff */
[----:B-1-3--:R-:W-:-:S07]  /*2c20*/  IMAD.U32 R0, RZ, RZ, UR6 ;  /* 0x00000006ff007e24 */ /* 0x00afce000f8e00ff */
.L_x_53:
[----:B-1----:R1:W2:Y:S02]  /*2c30*/  SYNCS.PHASECHK.TRANS64.TRYWAIT P0, [R0+URZ], R2 ;  /* 0x00000002000075a7 */ /* 0x0022a400080011ff */
[----:B--2---:R-:W-:Y:S05]  /*2c40*/  @!P0 NANOSLEEP.SYNCS 0x989680 ;  /* 0x009896800000895d */ /* 0x004fea0003900000 */
[----:B------:R-:W2:Y:S02]  /*2c50*/  @!P0 SYNCS.PHASECHK.TRANS64 P0, [R0+URZ], R2 ;  /* 0x00000002000085a7 */ /* 0x000ea400080010ff */
[----:B--2---:R-:W-:Y:S05]  /*2c60*/  @P0 EXIT ;  /* 0x000000000000094d */ /* 0x004fea0003800000 */
[----:B------:R-:W-:Y:S05]  /*2c70*/  BRA `(.L_x_53) ;  /* 0xfffffffc00ec7947 */ /* 0x000fea000383ffff */
.L_x_23:
[----:B------:R-:W-:-:S04]  /*2c80*/  UISETP.NE.AND UP1, UPT, UR37, URZ, UPT ;  /* 0x000000ff2500728c */ /* 0x000fc8000bf25270 */
[----:B------:R-:W-:-:S09]  /*2c90*/  UISETP.NE.OR UP1, UPT, UR10, 0x1, UP1 ;  /* 0x000000010a00788c */ /* 0x000fd20008f25670 */
[----:B------:R-:W-:Y:S05]  /*2ca0*/  BRA.U UP1, `(.L_x_54) ;  /* 0x00000005014c7547 */ /* 0x000fea000b800000 */
[----:B------:R-:W-:Y:S01]  /*2cb0*/  HFMA2 R11, -RZ, RZ, 0, 0 ;  /* 0x00000000ff0b7431 */ /* 0x000fe200000001ff */
[----:B------:R-:W-:Y:S01]  /*2cc0*/  ISETP.GE.U32.AND P2, PT, R10, 0x2, PT ;  /* 0x000000020a00780c */ /* 0x000fe20003f46070 */
[----:B------:R-:W-:Y:S01]  /*2cd0*/  IMAD.MOV.U32 R12, RZ, RZ, 0x1 ;  /* 0x00000001ff0c7424 */ /* 0x000fe200078e00ff */
[----:B------:R-:W-:Y:S01]  /*2ce0*/  CS2R R8, SRZ ;  /* 0x0000000000087805 */ /* 0x000fe2000001ff00 */
[----:B------:R-:W-:Y:S01]  /*2cf0*/  IMAD.MOV.U32 R3, RZ, RZ, RZ ;  /* 0x000000ffff037224 */ /* 0x000fe200078e00ff */
[----:B------:R-:W-:Y:S01]  /*2d00*/  UMOV UR4, 0x400 ;  /* 0x0000040000047882 */ /* 0x000fe20000000000 */
[----:B------:R-:W-:Y:S01]  /*2d10*/  UMOV UR6, URZ ;  /* 0x000000ff00067c82 */ /* 0x000fe20008000000 */
[----:B------:R-:W-:-:S12]  /*2d20*/  ULEA UR37, UR37, UR4, 0x18 ;  /* 0x0000000425257291 */ /* 0x000fd8000f8ec0ff */
.L_x_58:
[----:B------:R-:W-:Y:S02]  /*2d30*/  LEA R0, R3, UR37, 0x3 ;  /* 0x0000002503007c11 */ /* 0x000fe4000f8e18ff */
[----:B------:R-:W-:-:S03]  /*2d40*/  SHF.L.U32 R4, R8, 0x1f, RZ ;  /* 0x0000001f08047819 */ /* 0x000fc600000006ff */
[----:B------:R-:W-:Y:S01]  /*2d50*/  VIADD R5, R0, 0x150 ;  /* 0x0000015000057836 */ /* 0x000fe20000000000 */
[----:B------:R-:W1:Y:S02]  /*2d60*/  SYNCS.PHASECHK.TRANS64.TRYWAIT P0, [R0+URZ+0x140], R4 ;  /* 0x00014004000075a7 */ /* 0x000e6400080011ff */
[----:B-1----:R-:W-:Y:S05]  /*2d70*/  @!P0 BRA `(.L_x_55) ;  /* 0x0000005400ec8947 */ /* 0x002fea0003800000 */
.L_x_162:
[----:B------:R-:W-:Y:S01]  /*2d80*/  ULEA UR5, UR6, UR37, 0x3 ;  /* 0x0000002506057291 */ /* 0x000fe2000f8e18ff */
[----:B-1----:R-:W-:Y:S01]  /*2d90*/  PRMT R0, RZ, 0x654, R5 ;  /* 0x00000654ff007816 */ /* 0x002fe20000000005 */
[----:B------:R-:W-:Y:S01]  /*2da0*/  @!P2 IMAD.MOV.U32 R4, RZ, RZ, 0x10 ;  /* 0x00000010ff04a424 */ /* 0x000fe200078e00ff */
[----:B------:R-:W-:Y:S01]  /*2db0*/  SHF.L.U32 R5, R12, 0x1f, RZ ;  /* 0x0000001f0c057819 */ /* 0x000fe200000006ff */
[----:B------:R-:W-:Y:S01]  /*2dc0*/  UIADD3 UR4, UPT, UPT, UR5, 0xe0, URZ ;  /* 0x000000e005047890 */ /* 0x000fe2000fffe0ff */
[----:B------:R1:W-:Y:S05]  /*2dd0*/  SYNCS.ARRIVE.TRANS64.RED.A1T0 RZ, [R0+URZ], RZ ;  /* 0x000000ff00ff79a7 */ /* 0x0003ea00081004ff */
[----:B------:R-:W-:Y:S01]  /*2de0*/  IMAD.U32 R6, RZ, RZ, UR4 ;  /* 0x00000004ff067e24 */ /* 0x000fe2000f8e00ff */
[----:B------:R-:W2:Y:S04]  /*2df0*/  SYNCS.PHASECHK.TRANS64.TRYWAIT P0, [UR5+0xf0], R5 ;  /* 0x0000f005ff0075a7 */ /* 0x000ea80008001105 */
[----:B------:R-:W-:Y:S01]  /*2e00*/  PRMT R6, R10, 0x654, R6 ;  /* 0x000006540a067816 */ /* 0x000fe20000000006 */
[----:B-12---:R-:W-:Y:S06]  /*2e10*/  @!P0 BRA `(.L_x_56) ;  /* 0x0000005400d88947 */ /* 0x006fec0003800000 */
.L_x_164:
[----:B------:R-:W-:Y:S01]  /*2e20*/  ULEA UR4, UR6, UR37, 0x4 ;  /* 0x0000002506047291 */ /* 0x000fe2000f8e20ff */
[----:B------:R-:W-:Y:S01]  /*2e30*/  SEL R2, R6, R2, !P2 ;  /* 0x0000000206027207 */ /* 0x000fe20005000000 */
[----:B------:R-:W-:Y:S01]  /*2e40*/  UIADD3 UR5, UPT, UPT, UR5, 0xe0, URZ ;  /* 0x000000e005057890 */ /* 0x000fe2000fffe0ff */
[----:B-1----:R-:W-:Y:S01]  /*2e50*/  LEA R0, R11, UR37, 0x3 ;  /* 0x000000250b007c11 */ /* 0x002fe2000f8e18ff */
[----:B------:R-:W-:Y:S01]  /*2e60*/  UIADD3 UR4, UPT, UPT, UR4, 0x170, URZ ;  /* 0x0000017004047890 */ /* 0x000fe2000fffe0ff */
[----:B------:R1:W-:Y:S01]  /*2e70*/  @!P2 SYNCS.ARRIVE.TRANS64.RED RZ, [R2+URZ], R4 ;  /* 0x0000000402ffa9a7 */ /* 0x0003e200080004ff */
[----:B------:R-:W-:Y:S01]  /*2e80*/  UIADD3 UR6, UPT, UPT, UR6, 0x1, URZ ;  /* 0x0000000106067890 */ /* 0x000fe2000fffe0ff */
[----:B------:R-:W-:-:S03]  /*2e90*/  VIADD R3, R3, 0x1 ;  /* 0x0000000103037836 */ /* 0x000fc60000000000 */
[----:B------:R-:W-:Y:S02]  /*2ea0*/  UISETP.NE.AND UP0, UPT, UR6, 0x2, UPT ;  /* 0x000000020600788c */ /* 0x000fe4000bf05270 */
[----:B------:R-:W-:Y:S01]  /*2eb0*/  ISETP.NE.AND P0, PT, R3, 0x2, PT ;  /* 0x000000020300780c */ /* 0x000fe20003f05270 */
[----:B------:R-:W-:Y:S06]  /*2ec0*/  UGETNEXTWORKID.BROADCAST [UR4], [UR5] ;  /* 0x00000000040073ca */ /* 0x000fec0008000100 */
[----:B------:R-:W-:Y:S02]  /*2ed0*/  USEL UR4, URZ, 0x1, UP0 ;  /* 0x00000001ff047887 */ /* 0x000fe40008000000 */
[----:B------:R-:W-:-:S04]  /*2ee0*/  USEL UR6, UR6, URZ, UP0 ;  /* 0x000000ff06067287 */ /* 0x000fc80008000000 */
[----:B------:R-:W-:Y:S02]  /*2ef0*/  LOP3.LUT R12, R12, UR4, RZ, 0x3c, !PT ;  /* 0x000000040c0c7c12 */ /* 0x000fe4000f8e3cff */
[----:B-1----:R-:W-:-:S04]  /*2f00*/  SHF.L.U32 R4, R9, 0x1f, RZ ;  /* 0x0000001f09047819 */ /* 0x002fc800000006ff */
[----:B------:R-:W1:Y:S02]  /*2f10*/  SYNCS.PHASECHK.TRANS64.TRYWAIT P1, [R0+URZ+0xe0], R4 ;  /* 0x0000e004000075a7 */ /* 0x000e6400080211ff */
[----:B-1----:R-:W-:Y:S05]  /*2f20*/  @!P1 BRA `(.L_x_57) ;  /* 0x0000005400ac9947 */ /* 0x002fea0003800000 */
.L_x_165:
[----:B-1----:R-:W-:Y:S01]  /*2f30*/  LEA R4, R11, UR37, 0x4 ;  /* 0x000000250b047c11 */ /* 0x002fe2000f8e20ff */
[----:B------:R-:W-:Y:S01]  /*2f40*/  VIADD R0, R0, 0xf0 ;  /* 0x000000f000007836 */ /* 0x000fe20000000000 */
[----:B------:R-:W-:Y:S01]  /*2f50*/  SEL R3, R3, RZ, P0 ;  /* 0x000000ff03037207 */ /* 0x000fe20000000000 */
[----:B------:R-:W-:-:S03]  /*2f60*/  VIADD R11, R11, 0x1 ;  /* 0x000000010b0b7836 */ /* 0x000fc60000000000 */
[----:B------:R-:W1:Y:S01]  /*2f70*/  LDS.128 R4, [R4+0x170] ;  /* 0x0001700004047984 */ /* 0x000e620000000c00 */
[----:B------:R-:W-:Y:S02]  /*2f80*/  PRMT R0, RZ, 0x654, R0 ;  /* 0x00000654ff007816 */ /* 0x000fe40000000000 */
[C---:B------:R-:W-:Y:S01]  /*2f90*/  ISETP.NE.AND P1, PT, R11.reuse, 0x2, PT ;  /* 0x000000020b00780c */ /* 0x040fe20003f25270 */
[----:B------:R-:W-:Y:S01]  /*2fa0*/  @!PT LDS RZ, [RZ] ;  /* 0x00000000fffff984 */ /* 0x000fe20000000800 */
[----:B------:R-:W-:Y:S01]  /*2fb0*/  @!PT LDS RZ, [RZ] ;  /* 0x00000000fffff984 */ /* 0x000fe20000000800 */
[----:B------:R-:W-:Y:S01]  /*2fc0*/  @!PT LDS RZ, [RZ] ;  /* 0x00000000fffff984 */ /* 0x000fe20000000800 */
[----:B------:R-:W-:Y:S01]  /*2fd0*/  @!PT LDS RZ, [RZ] ;  /* 0x00000000fffff984 */ /* 0x000fe20000000800 */
[----:B------:R2:W-:Y:S06]  /*2fe0*/  MEMBAR.ALL.CTA ;  /* 0x0000000000007992 */ /* 0x0005ec0000008000 */
[----:B--2---:R-:W2:Y:S01]  /*2ff0*/  FENCE.VIEW.ASYNC.S ;  /* 0x00000000000073c6 */ /* 0x004ea20000000000 */
[----:B------:R-:W-:Y:S01]  /*3000*/  SEL R11, R11, RZ, P1 ;  /* 0x000000ff0b0b7207 */ /* 0x000fe20000800000 */
[----:B--2---:R2:W-:Y:S01]  /*3010*/  SYNCS.ARRIVE.TRANS64.RED.A1T0 RZ, [R0+URZ], RZ ;  /* 0x000000ff00ff79a7 */ /* 0x0045e200081004ff */
[----:B-1----:R-:W-:-:S02]  /*3020*/  LOP3.LUT P3, RZ, R6, 0x1, RZ, 0xc0, !PT ;  /* 0x0000000106ff7812 */ /* 0x002fc4000786c0ff */
[----:B------:R-:W-:-:S04]  /*3030*/  SEL R4, RZ, 0x1, P1 ;  /* 0x00000001ff047807 */ /* 0x000fc80000800000 */
[----:B------:R-:W-:Y:S02]  /*3040*/  LOP3.LUT R9, R9, R4, RZ, 0x3c, !PT ;  /* 0x0000000409097212 */ /* 0x000fe400078e3cff */
[----:B--2---:R-:W-:-:S04]  /*3050*/  SEL R0, RZ, 0x1, P0 ;  /* 0x00000001ff007807 */ /* 0x004fc80000000000 */
[----:B------:R-:W-:Y:S01]  /*3060*/  LOP3.LUT R8, R8, R0, RZ, 0x3c, !PT ;  /* 0x0000000008087212 */ /* 0x000fe200078e3cff */
[----:B------:R-:W-:Y:S06]  /*3070*/  @P3 BRA `(.L_x_58) ;  /* 0xfffffffc002c3947 */ /* 0x000fec000383ffff */
[----:B------:R-:W-:Y:S01]  /*3080*/  ULEA UR5, UR6, UR37, 0x3 ;  /* 0x0000002506057291 */ /* 0x000fe2000f8e18ff */
[----:B------:R-:W-:-:S08]  /*3090*/  SHF.L.U32 R2, R12, 0x1f, RZ ;  /* 0x0000001f0c027819 */ /* 0x000fd000000006ff */
[----:B------:R-:W1:Y:S02]  /*30a0*/  SYNCS.PHASECHK.TRANS64 P0, [UR5+0xf0], R2 ;  /* 0x0000f002ff0075a7 */ /* 0x000e640008001005 */
[----:B-1----:R-:W-:Y:S05]  /*30b0*/  @P0 BRA `(.L_x_59) ;  /* 0x0000000000080947 */ /* 0x002fea0003800000 */
[----:B------:R-:W1:Y:S02]  /*30c0*/  SYNCS.PHASECHK.TRANS64.TRYWAIT P0, [UR5+0xf0], R2 ;  /* 0x0000f002ff0075a7 */ /* 0x000e640008001105 */
[----:B-1----:R-:W-:Y:S05]  /*30d0*/  @!P0 BRA `(.L_x_60) ;  /* 0x0000005400548947 */ /* 0x002fea0003800000 */
.L_x_59:
[----:B------:R-:W-:-:S04]  /*30e0*/  UIADD3 UR4, UPT, UPT, UR6, 0x1, URZ ;  /* 0x0000000106047890 */ /* 0x000fc8000fffe0ff */
[----:B------:R-:W-:-:S04]  /*30f0*/  UISETP.NE.AND UP0, UPT, UR4, 0x2, UPT ;  /* 0x000000020400788c */ /* 0x000fc8000bf05270 */
[----:B------:R-:W-:Y:S02]  /*3100*/  USEL UR7, URZ, 0x1, UP0 ;  /* 0x00000001ff077887 */ /* 0x000fe40008000000 */
[----:B------:R-:W-:-:S04]  /*3110*/  USEL UR4, UR4, URZ, UP0 ;  /* 0x000000ff04047287 */ /* 0x000fc80008000000 */
[----:B------:R-:W-:Y:S01]  /*3120*/  ULEA UR4, UR4, UR37, 0x3 ;  /* 0x0000002504047291 */ /* 0x000fe2000f8e18ff */
[----:B-1----:R-:W-:-:S04]  /*3130*/  LOP3.LUT R2, R12, UR7, RZ, 0x3c, !PT ;  /* 0x000000070c027c12 */ /* 0x002fc8000f8e3cff */
[----:B------:R-:W-:-:S04]  /*3140*/  SHF.L.U32 R0, R2, 0x1f, RZ ;  /* 0x0000001f02007819 */ /* 0x000fc800000006ff */
[----:B------:R-:W1:Y:S02]  /*3150*/  SYNCS.PHASECHK.TRANS64 P0, [UR4+0xf0], R0 ;  /* 0x0000f000ff0075a7 */ /* 0x000e640008001004 */
[----:B-1----:R-:W-:Y:S05]  /*3160*/  @P0 EXIT ;  /* 0x000000000000094d */ /* 0x002fea0003800000 */
[----:B------:R-:W-:Y:S02]  /*3170*/  SHF.L.U32 R2, R2, 0x1f, RZ ;  /* 0x0000001f02027819 */ /* 0x000fe400000006ff */
[----:B------:R-:W-:-:S07]  /*3180*/  MOV R0, UR4 ;  /* 0x0000000400007c02 */ /* 0x000fce0008000f00 */
.L_x_61:
[----:B-1----:R1:W2:Y:S02]  /*3190*/  SYNCS.PHASECHK.TRANS64.TRYWAIT P0, [R0+URZ+0xf0], R2 ;  /* 0x0000f002000075a7 */ /* 0x0022a400080011ff */
[----:B--2---:R-:W-:Y:S05]  /*31a0*/  @!P0 NANOSLEEP.SYNCS 0x989680 ;  /* 0x009896800000895d */ /* 0x004fea0003900000 */
[----:B------:R-:W2:Y:S02]  /*31b0*/  @!P0 SYNCS.PHASECHK.TRANS64 P0, [R0+URZ+0xf0], R2 ;  /* 0x0000f002000085a7 */ /* 0x000ea400080010ff */
[----:B--2---:R-:W-:Y:S05]  /*31c0*/  @P0 EXIT ;  /* 0x000000000000094d */ /* 0x004fea0003800000 */
[----:B------:R-:W-:Y:S05]  /*31d0*/  BRA `(.L_x_61) ;  /* 0xfffffffc00ec7947 */ /* 0x000fea000383ffff */
.L_x_54:
[----:B------:R-:W-:Y:S05]  /*31e0*/  BRA.U UP4, `(.L_x_62) ;  /* 0x0000001104d87547 */ /* 0x000fea000b800000 */
[----:B------:R-:W-:Y:S01]  /*31f0*/  UMOV UR6, 0x40 ;  /* 0x0000004000067882 */ /* 0x000fe20000000000 */
[----:B------:R-:W-:Y:S01]  /*3200*/  NOP ;  /* 0x0000000000007918 */ /* 0x000fe20000000000 */
[----:B------:R-:W-:Y:S01]  /*3210*/  ULEA UR6, UR37, UR6, 0x18 ;  /* 0x0000000625067291 */ /* 0x000fe2000f8ec0ff */
[----:B------:R-:W-:Y:S02]  /*3220*/  UMOV UR7, 0x400 ;  /* 0x0000040000077882 */ /* 0x000fe40000000000 */
[----:B------:R-:W-:-:S06]  /*3230*/  ULEA UR37, UR37, UR7, 0x18 ;  /* 0x0000000725257291 */ /* 0x000fcc000f8ec0ff */
[----:B------:R-:W1:Y:S02]  /*3240*/  LDS.U8 R2, [UR6+0x1c] ;  /* 0x00001c06ff027984 */ /* 0x000e640008000000 */
[----:B-1----:R-:W-:-:S13]  /*3250*/  ISETP.NE.AND P0, PT, R2, RZ, PT ;  /* 0x000000ff0200720c */ /* 0x002fda0003f05270 */
[----:B------:R-:W-:Y:S05]  /*3260*/  @P0 BRA `(.L_x_63) ;  /* 0x0000000400080947 */ /* 0x000fea0003800000 */
[----:B------:R-:W-:Y:S02]  /*3270*/  UISETP.NE.U32.AND UP0, UPT, UR5, 0x1, UPT ;  /* 0x000000010500788c */ /* 0x000fe4000bf05070 */
[----:B------:R-:W-:-:S07]  /*3280*/  UIADD3 UR8, UPT, UPT, UR6, 0x8, URZ ;  /* 0x0000000806087890 */ /* 0x000fce000fffe0ff */
[----:B------:R-:W-:Y:S05]  /*3290*/  BRA.U !UP0, `(.L_x_64) ;  /* 0x00000001089c7547 */ /* 0x000fea000b800000 */
[----:B------:R-:W-:Y:S01]  /*32a0*/  ELECT P0, URZ, PT ;  /* 0x0000000000ff782f */ /* 0x000fe20003800000 */
[----:B------:R-:W-:-:S12]  /*32b0*/  BSSY B0, `(.L_x_64) ;  /* 0x0000025000007945 */ /* 0x000fd80003800000 */
[----:B------:R-:W-:Y:S05]  /*32c0*/  @!P0 BRA `(.L_x_65) ;  /* 0x00000000008c8947 */ /* 0x000fea0003800000 */
[----:B------:R-:W-:-:S05]  /*32d0*/  UMOV UR7, 0x10 ;  /* 0x0000001000077882 */ /* 0x000fca0000000000 */
[----:B------:R-:W-:Y:S04]  /*32e0*/  DEPBAR.LE SB1, 0x36 ;  /* 0x00009d800000791a */ /* 0x000fe80000000000 */
[----:B------:R-:W1:Y:S02]  /*32f0*/  UTCATOMSWS.2CTA.FIND_AND_SET.ALIGN UP1, UR7, UR7 ;  /* 0x00000007000775e3 */ /* 0x000e640008220800 */
[----:B-1----:R-:W-:Y:S01]  /*3300*/  MOV R10, UR7 ;  /* 0x00000007000a7c02 */ /* 0x002fe20008000f00 */
[----:B------:R-:W-:Y:S06]  /*3310*/  BRA.U UP1, `(.L_x_66) ;  /* 0x0000000101187547 */ /* 0x000fec000b800000 */
.L_x_67:
[----:B------:R-:W-:Y:S05]  /*3320*/  NANOSLEEP 0x64 ;  /* 0x000000640000795d */ /* 0x000fea0003800000 */
[----:B------:R-:W-:-:S05]  /*3330*/  UMOV UR7, 0x10 ;  /* 0x0000001000077882 */ /* 0x000fca0000000000 */
[----:B------:R-:W-:Y:S04]  /*3340*/  DEPBAR.LE SB1, 0x36 ;  /* 0x00009d800000791a */ /* 0x000fe80000000000 */
[----:B------:R-:W1:Y:S02]  /*3350*/  UTCATOMSWS.2CTA.FIND_AND_SET.ALIGN UP1, UR7, UR7 ;  /* 0x00000007000775e3 */ /* 0x000e640008220800 */
[----:B-1----:R-:W-:Y:S01]  /*3360*/  MOV R10, UR7 ;  /* 0x00000007000a7c02 */ /* 0x002fe20008000f00 */
[----:B------:R-:W-:Y:S05]  /*3370*/  BRA.U !UP1, `(.L_x_67) ;  /* 0xfffffffd09e87547 */ /* 0x000fea000b83ffff */
.L_x_66:
[----:B------:R-:W1:Y:S01]  /*3380*/  LDS R5, [UR6+0x10] ;  /* 0x00001006ff057984 */ /* 0x000e620008000800 */
[----:B------:R-:W-:Y:S01]  /*3390*/  IMAD.U32 R3, RZ, RZ, UR37 ;  /* 0x00000025ff037e24 */ /* 0x000fe2000f8e00ff */
[----:B------:R-:W-:-:S03]  /*33a0*/  MOV R2, UR4 ;  /* 0x0000000400027c02 */ /* 0x000fc60008000f00 */
[----:B------:R-:W-:Y:S01]  /*33b0*/  VIADD R3, R3, 0x190 ;  /* 0x0000019003037836 */ /* 0x000fe20000000000 */
[----:B-1----:R-:W-:-:S04]  /*33c0*/  SHF.L.U32 R5, R5, 0x1f, RZ ;  /* 0x0000001f05057819 */ /* 0x002fc800000006ff */
[----:B------:R-:W1:Y:S02]  /*33d0*/  SYNCS.PHASECHK.TRANS64.TRYWAIT P0, [UR6+0x8], R5 ;  /* 0x00000805ff0075a7 */ /* 0x000e640008001106 */
[----:B-1----:R-:W-:Y:S05]  /*33e0*/  @P0 BRA `(.L_x_68) ;  /* 0x0000000000080947 */ /* 0x002fea0003800000 */
[----:B------:R-:W1:Y:S02]  /*33f0*/  SYNCS.PHASECHK.TRANS64.TRYWAIT P0, [UR6+0x8], R5 ;  /* 0x00000805ff0075a7 */ /* 0x000e640008001106 */
[----:B-1----:R-:W-:Y:S05]  /*3400*/  @!P0 BRA `(.L_x_69) ;  /* 0x0000005000a08947 */ /* 0x002fea0003800000 */
.L_x_68:
[----:B-1----:R-:W-:Y:S01]  /*3410*/  HFMA2 R4, -RZ, RZ, 0, 5.9604644775390625e-08 ;  /* 0x00000001ff047431 */ /* 0x002fe200000001ff */
[----:B------:R-:W-:Y:S01]  /*3420*/  UPRMT UR7, UR4, 0x654, UR8 ;  /* 0x0000065404077896 */ /* 0x000fe20008000008 */
[----:B------:R-:W-:Y:S01]  /*3430*/  IMAD.MOV.U32 R7, RZ, RZ, 0xffff ;  /* 0x0000ffffff077424 */ /* 0x000fe200078e00ff */
[----:B------:R-:W-:Y:S01]  /*3440*/  PRMT R2, R2, 0x654, R3 ;  /* 0x0000065402027816 */ /* 0x000fe20000000003 */
[----:B------:R-:W-:Y:S02]  /*3450*/  IMAD.MOV.U32 R5, RZ, RZ, 0x4 ;  /* 0x00000004ff057424 */ /* 0x000fe400078e00ff */
[----:B------:R-:W-:Y:S01]  /*3460*/  IMAD.SHL.U32 R9, R10, 0x20, RZ ;  /* 0x000000200a097824 */ /* 0x000fe200078e00ff */
[----:B------:R-:W-:Y:S02]  /*3470*/  MOV R3, UR7 ;  /* 0x0000000700037c02 */ /* 0x000fe40008000f00 */
[-C--:B------:R-:W-:Y:S01]  /*3480*/  SHF.L.U32 R7, R7, R10.reuse, RZ ;  /* 0x0000000a07077219 */ /* 0x080fe200000006ff */
[----:B------:R1:W-:Y:S01]  /*3490*/  SYNCS.ARRIVE.TRANS64.RED RZ, [UR7], R5 ;  /* 0x00000005ffff79a7 */ /* 0x0003e20008000407 */
[----:B------:R-:W-:Y:S01]  /*34a0*/  SHF.L.U32 R6, R4, R10, RZ ;  /* 0x0000000a04067219 */ /* 0x000fe200000006ff */
[----:B------:R1:W-:Y:S04]  /*34b0*/  STS [UR37+0x190], R9 ;  /* 0x00019009ff007988 */ /* 0x0003e80008000825 */
[----:B------:R1:W-:Y:S04]  /*34c0*/  STAS [R2.64], R10 ;  /* 0x0000000a02007dbd */ /* 0x0003e8000c0008ff */
[----:B------:R1:W-:Y:S04]  /*34d0*/  ATOMS.OR RZ, [UR6+0x14], R7 ;  /* 0x00001407ffff798c */ /* 0x0003e8000b000006 */
[----:B------:R1:W-:Y:S04]  /*34e0*/  ATOMS.OR RZ, [UR6+0x18], R6 ;  /* 0x00001806ffff798c */ /* 0x0003e8000b000006 */
[----:B------:R1:W-:Y:S02]  /*34f0*/  ATOMS.XOR RZ, [UR6+0x10], R4 ;  /* 0x00001004ffff798c */ /* 0x0003e4000b800006 */
.L_x_65:
[----:B------:R-:W-:Y:S05]  /*3500*/  BSYNC B0 ;  /* 0x0000000000007941 */ /* 0x000fea0003800000 */
.L_x_64:
[----:B------:R-:W-:Y:S05]  /*3510*/  BRA.U UP0, `(.L_x_70) ;  /* 0x00000001006c7547 */ /* 0x000fea000b800000 */
[----:B------:R-:W-:-:S03]  /*3520*/  UMOV UR7, 0xffffffff ;  /* 0xffffffff00077882 */ /* 0x000fc60000000000 */
[----:B------:R-:W-:Y:S05]  /*3530*/  BRA.DIV UR7, `(.L_x_71) ;  /* 0x00000052076c7947 */ /* 0x000fea000b800000 */
[----:B------:R-:W-:-:S13]  /*3540*/  ELECT P6, URZ, PT ;  /* 0x0000000000ff782f */ /* 0x000fda00038c0000 */
.L_x_169:
[----:B------:R-:W-:Y:S05]  /*3550*/  @!P6 BRA `(.L_x_70) ;  /* 0x00000000005ce947 */ /* 0x000fea0003800000 */
[----:B-1----:R-:W1:Y:S02]  /*3560*/  LDS R3, [UR6+0x10] ;  /* 0x00001006ff037984 */ /* 0x002e640008000800 */
[----:B-1----:R-:W-:-:S04]  /*3570*/  SHF.L.U32 R3, R3, 0x1f, RZ ;  /* 0x0000001f03037819 */ /* 0x002fc800000006ff */
[----:B------:R-:W1:Y:S02]  /*3580*/  SYNCS.PHASECHK.TRANS64.TRYWAIT P0, [UR6+0x8], R3 ;  /* 0x00000803ff0075a7 */ /* 0x000e640008001106 */
[----:B-1----:R-:W-:Y:S05]  /*3590*/  @P0 BRA `(.L_x_72) ;  /* 0x0000000000080947 */ /* 0x002fea0003800000 */
[----:B------:R-:W1:Y:S02]  /*35a0*/  SYNCS.PHASECHK.TRANS64.TRYWAIT P0, [UR6+0x8], R3 ;  /* 0x00000803ff0075a7 */ /* 0x000e640008001106 */
[----:B-1----:R-:W-:Y:S05]  /*35b0*/  @!P0 BRA `(.L_x_73) ;  /* 0x00000050006c8947 */ /* 0x002fea0003800000 */
.L_x_72:
[----:B------:R-:W2:Y:S01]  /*35c0*/  LDS R5, [UR37+0x190] ;  /* 0x00019025ff057984 */ /* 0x000ea20008000800 */
[----:B-1----:R-:W-:Y:S02]  /*35d0*/  HFMA2 R2, -RZ, RZ, 0, 5.9604644775390625e-08 ;  /* 0x00000001ff027431 */ /* 0x002fe400000001ff */
[----:B------:R-:W-:Y:S01]  /*35e0*/  IMAD.MOV.U32 R3, RZ, RZ, 0xffff ;  /* 0x0000ffffff037424 */ /* 0x000fe200078e00ff */
[----:B------:R-:W-:Y:S01]  /*35f0*/  UPRMT UR7, UR4, 0x654, UR8 ;  /* 0x0000065404077896 */ /* 0x000fe20008000008 */
[----:B--2---:R-:W-:-:S03]  /*3600*/  IMAD.SHL.U32 R4, R5, 0x20, RZ ;  /* 0x0000002005047824 */ /* 0x004fc600078e00ff */
[-C--:B------:R-:W-:Y:S02]  /*3610*/  SHF.L.U32 R3, R3, R5.reuse, RZ ;  /* 0x0000000503037219 */ /* 0x080fe400000006ff */
[----:B------:R-:W-:Y:S01]  /*3620*/  SHF.L.U32 R5, R2, R5, RZ ;  /* 0x0000000502057219 */ /* 0x000fe200000006ff */
[----:B------:R2:W-:Y:S04]  /*3630*/  STS [UR37+0x190], R4 ;  /* 0x00019004ff007988 */ /* 0x0005e80008000825 */
[----:B------:R2:W-:Y:S04]  /*3640*/  ATOMS.OR RZ, [UR6+0x14], R3 ;  /* 0x00001403ffff798c */ /* 0x0005e8000b000006 */
[----:B------:R2:W-:Y:S01]  /*3650*/  ATOMS.OR RZ, [UR6+0x18], R5 ;  /* 0x00001805ffff798c */ /* 0x0005e2000b000006 */
[----:B------:R-:W-:Y:S03]  /*3660*/  SYNCS.ARRIVE.TRANS64.RED.A1T0 RZ, [UR7], RZ ;  /* 0x000000ffffff79a7 */ /* 0x000fe60008100407 */
[----:B------:R2:W-:Y:S01]  /*3670*/  ATOMS.XOR RZ, [UR6+0x10], R2 ;  /* 0x00001002ffff798c */ /* 0x0005e2000b800006 */
[----:B------:R-:W-:Y:S05]  /*3680*/  BRA `(.L_x_70) ;  /* 0x0000000000107947 */ /* 0x000fea0003800000 */
.L_x_63:
[----:B------:R-:W-:-:S05]  /*3690*/  MOV R2, 0xffffffff ;  /* 0xffffffff00027802 */ /* 0x000fca0000000f00 */
[----:B------:R1:W-:Y:S02]  /*36a0*/  STS [UR37+0x190], R2 ;  /* 0x00019002ff007988 */ /* 0x0003e40008000825 */
[----:B-1----:R-:W-:Y:S02]  /*36b0*/  MOV R2, 0x36d0 ;  /* 0x000036d000027802 */ /* 0x002fe40000000f00 */
[----:B-----5:R-:W-:Y:S05]  /*36c0*/  CALL.REL.NOINC `($__internal_1_$__cuda_sm10x_tcgen05_guardrail_trap_phase_invalid_during_alloc) ;  /* 0x0000005400cc7944 */ /* 0x020fea0003c00000 */
.L_x_70:
[----:B------:R-:W-:Y:S05]  /*36d0*/  WARPSYNC.ALL ;  /* 0x0000000000007948 */ /* 0x000fea0003800000 */
[----:B------:R-:W3:Y:S01]  /*36e0*/  S2UR UR7, SR_CgaCtaId ;  /* 0x00000000000779c3 */ /* 0x000ee20000008800 */
[----:B------:R-:W-:Y:S01]  /*36f0*/  UMOV UR6, 0x400 ;  /* 0x0000040000067882 */ /* 0x000fe20000000000 */
[----:B------:R-:W-:-:S06]  /*3700*/  NOP ;  /* 0x0000000000007918 */ /* 0x000fcc0000000000 */
[----:B------:R-:W-:Y:S06]  /*3710*/  BAR.ARV 0x6, 0xa0 ;  /* 0x0182800000007b1d */ /* 0x000fec0000002000 */
[----:B------:R-:W4:Y:S01]  /*3720*/  LDCU UR8, c[0x0][0x38c] ;  /* 0x00007180ff0877ac */ /* 0x000f220008000800 */
[----:B------:R-:W-:Y:S01]  /*3730*/  LOP3.LUT R0, R0, 0xffff, RZ, 0xc0, !PT ;  /* 0x0000ffff00007812 */ /* 0x000fe200078ec0ff */
[----:B-1----:R-:W-:Y:S01]  /*3740*/  IMAD.MOV.U32 R9, RZ, RZ, 0x1 ;  /* 0x00000001ff097424 */ /* 0x002fe200078e00ff */
[----:B------:R-:W-:Y:S01]  /*3750*/  LOP3.LUT R8, R8, 0xffff, RZ, 0xc0, !PT ;  /* 0x0000ffff08087812 */ /* 0x000fe200078ec0ff */
[----:B------:R-:W-:Y:S01]  /*3760*/  UMOV UR19, URZ ;  /* 0x000000ff00137c82 */ /* 0x000fe20008000000 */
[----:B------:R-:W-:Y:S01]  /*3770*/  R2UR UR11, R0 ;  /* 0x00000000000b72ca */ /* 0x000fe200000e0000 */
[----:B------:R-:W-:Y:S01]  /*3780*/  UMOV UR18, URZ ;  /* 0x000000ff00127c82 */ /* 0x000fe20008000000 */
[----:B------:R-:W-:Y:S01]  /*3790*/  R2UR UR12, R8 ;  /* 0x00000000080c72ca */ /* 0x000fe200000e0000 */
[----:B------:R-:W-:Y:S01]  /*37a0*/  IMAD.MOV.U32 R8, RZ, RZ, RZ ;  /* 0x000000ffff087224 */ /* 0x000fe200078e00ff */
[----:B------:R-:W-:Y:S01]  /*37b0*/  UMOV UR17, URZ ;  /* 0x000000ff00117c82 */ /* 0x000fe20008000000 */
[----:B---3--:R-:W-:-:S02]  /*37c0*/  ULEA UR7, UR7, UR6, 0x18 ;  /* 0x0000000607077291 */ /* 0x008fc4000f8ec0ff */
[----:B------:R-:W-:Y:S02]  /*37d0*/  UISETP.NE.AND UP2, UPT, UR5, URZ, UPT ;  /* 0x000000ff0500728c */ /* 0x000fe4000bf45270 */
[----:B------:R-:W-:Y:S02]  /*37e0*/  UIADD3 UR13, UPT, UPT, UR7, 0x6400, URZ ;  /* 0x00006400070d7890 */ /* 0x000fe4000fffe0ff */
[----:B------:R-:W-:Y:S02]  /*37f0*/  UIADD3 UR14, UPT, UPT, UR7, 0x2e400, URZ ;  /* 0x0002e400070e7890 */ /* 0x000fe4000fffe0ff */
[----:B----4-:R-:W-:Y:S01]  /*3800*/  UIADD3 UR8, UPT, UPT, UR8, 0x3f, URZ ;  /* 0x0000003f08087890 */ /* 0x010fe2000fffe0ff */
[----:B--2---:R-:W1:Y:S01]  /*3810*/  LDS R2, [UR7+0x190] ;  /* 0x00019007ff027984 */ /* 0x004e620008000800 */
[----:B------:R-:W-:Y:S02]  /*3820*/  USHF.R.U32.HI UR13, URZ, 0x4, UR13 ;  /* 0x00000004ff0d7899 */ /* 0x000fe4000801160d */
[----:B------:R-:W-:-:S02]  /*3830*/  USHF.R.S32.HI UR6, URZ, 0x1f, UR8 ;  /* 0x0000001fff067899 */ /* 0x000fc40008011408 */
[----:B------:R-:W-:Y:S02]  /*3840*/  USHF.R.U32.HI UR14, URZ, 0x4, UR14 ;  /* 0x00000004ff0e7899 */ /* 0x000fe4000801160e */
[----:B------:R-:W-:Y:S02]  /*3850*/  ULEA.HI UR6, UR6, UR8, URZ, 0x6 ;  /* 0x0000000806067291 */ /* 0x000fe4000f8f30ff */
[----:B------:R-:W-:Y:S02]  /*3860*/  ULOP3.LUT UR13, UR13, 0x3fff, URZ, 0xc0, !UPT ;  /* 0x00003fff0d0d7892 */ /* 0x000fe4000f8ec0ff */
[----:B------:R-:W-:Y:S02]  /*3870*/  USHF.R.S32.HI UR6, URZ, 0x6, UR6 ;  /* 0x00000006ff067899 */ /* 0x000fe40008011406 */
[----:B------:R-:W-:Y:S02]  /*3880*/  ULOP3.LUT UR14, UR14, 0x3fff, URZ, 0xc0, !UPT ;  /* 0x00003fff0e0e7892 */ /* 0x000fe4000f8ec0ff */
[----:B------:R-:W-:Y:S01]  /*3890*/  UISETP.LT.AND UP0, UPT, UR6, 0x1, UPT ;  /* 0x000000010600788c */ /* 0x000fe2000bf01270 */
[----:B------:R-:W-:Y:S01]  /*38a0*/  UMOV UR28, 0x0 ;  /* 0x00000000001c7882 */ /* 0x000fe20000000000 */
[----:B------:R-:W-:Y:S01]  /*38b0*/  UMOV UR29, 0x10100490 ;  /* 0x10100490001d7882 */ /* 0x000fe20000000000 */
[----:B------:R-:W-:-:S02]  /*38c0*/  ULOP3.LUT UR13, UR13, 0x10000, URZ, 0xfc, !UPT ;  /* 0x000100000d0d7892 */ /* 0x000fc4000f8efcff */
[----:B------:R-:W-:Y:S02]  /*38d0*/  ULOP3.LUT UR14, UR14, 0x10000, URZ, 0xfc, !UPT ;  /* 0x000100000e0e7892 */ /* 0x000fe4000f8efcff */
[----:B------:R-:W-:Y:S01]  /*38e0*/  USEL UR20, UR6, 0x1, !UP0 ;  /* 0x0000000106147887 */ /* 0x000fe2000c000000 */
[----:B------:R-:W-:Y:S01]  /*38f0*/  UMOV UR26, 0x0 ;  /* 0x00000000001a7882 */ /* 0x000fe20000000000 */
[----:B------:R-:W-:Y:S01]  /*3900*/  UMOV UR27, 0x10100490 ;  /* 0x10100490001b7882 */ /* 0x000fe20000000000 */
[----:B------:R-:W-:Y:S01]  /*3910*/  UMOV UR24, 0x0 ;  /* 0x0000000000187882 */ /* 0x000fe20000000000 */
[----:B------:R-:W-:Y:S01]  /*3920*/  UMOV UR25, 0x10100490 ;  /* 0x1010049000197882 */ /* 0x000fe20000000000 */
[----:B------:R-:W-:Y:S01]  /*3930*/  UMOV UR22, 0x0 ;  /* 0x0000000000167882 */ /* 0x000fe20000000000 */
[----:B------:R-:W-:Y:S01]  /*3940*/  UMOV UR23, 0x10100490 ;  /* 0x1010049000177882 */ /* 0x000fe20000000000 */
[----:B-1----:R-:W-:Y:S02]  /*3950*/  R2UR UR21, R2 ;  /* 0x00000000021572ca */ /* 0x002fe400000e0000 */
[----:B------:R-:W-:-:S13]  /*3960*/  CS2R R2, SRZ ;  /* 0x0000000000027805 */ /* 0x000fda000001ff00 */
.L_x_81:
[C---:B------:R-:W-:Y:S02]  /*3970*/  LEA R0, R8.reuse, UR7, 0x3 ;  /* 0x0000000708007c11 */ /* 0x040fe4000f8e18ff */
[----:B------:R-:W-:Y:S02]  /*3980*/  SHF.L.U32 R4, R3, 0x1f, RZ ;  /* 0x0000001f03047819 */ /* 0x000fe400000006ff */
[----:B------:R-:W-:Y:S02]  /*3990*/  LEA R5, R8, UR7, 0x4 ;  /* 0x0000000708057c11 */ /* 0x000fe4000f8e20ff */
[----:B------:R-:W1:Y:S02]  /*39a0*/  SYNCS.PHASECHK.TRANS64.TRYWAIT P0, [R0+URZ+0xe0], R4 ;  /* 0x0000e004000075a7 */ /* 0x000e6400080011ff */
[----:B-1-34-:R-:W-:Y:S05]  /*39b0*/  @!P0 BRA `(.L_x_74) ;  /* 0x0000004c00848947 */ /* 0x01afea0003800000 */
.L_x_170:
[----:B-1----:R-:W1:Y:S01]  /*39c0*/  LDS.128 R4, [R5+0x170] ;  /* 0x0001700005047984 */ /* 0x002e620000000c00 */
[----:B------:R-:W-:Y:S02]  /*39d0*/  VIADD R0, R0, 0xf0 ;  /* 0x000000f000007836 */ /* 0x000fe40000000000 */
[----:B------:R-:W-:Y:S01]  /*39e0*/  VIADD R8, R8, 0x1 ;  /* 0x0000000108087836 */ /* 0x000fe20000000000 */
[----:B------:R-:W-:Y:S01]  /*39f0*/  @!PT LDS RZ, [RZ] ;  /* 0x00000000fffff984 */ /* 0x000fe20000000800 */
[----:B------:R-:W-:Y:S01]  /*3a00*/  @!PT LDS RZ, [RZ] ;  /* 0x00000000fffff984 */ /* 0x000fe20000000800 */
[----:B------:R-:W-:Y:S01]  /*3a10*/  @!PT LDS RZ, [RZ] ;  /* 0x00000000fffff984 */ /* 0x000fe20000000800 */
[----:B------:R-:W-:Y:S01]  /*3a20*/  @!PT LDS RZ, [RZ] ;  /* 0x00000000fffff984 */ /* 0x000fe20000000800 */
[----:B------:R2:W-:Y:S06]  /*3a30*/  MEMBAR.ALL.CTA ;  /* 0x0000000000007992 */ /* 0x0005ec0000008000 */
[----:B--2---:R-:W2:Y:S01]  /*3a40*/  FENCE.VIEW.ASYNC.S ;  /* 0x00000000000073c6 */ /* 0x004ea20000000000 */
[----:B------:R-:W-:-:S04]  /*3a50*/  PRMT R0, RZ, 0x654, R0 ;  /* 0x00000654ff007816 */ /* 0x000fc80000000000 */
[----:B--2---:R2:W-:Y:S01]  /*3a60*/  SYNCS.ARRIVE.TRANS64.RED.A1T0 RZ, [R0+URZ], RZ ;  /* 0x000000ff00ff79a7 */ /* 0x0045e200081004ff */
[----:B-1----:R-:W-:Y:S01]  /*3a70*/  LOP3.LUT P1, RZ, R6, 0x1, RZ, 0xc0, !PT ;  /* 0x0000000106ff7812 */ /* 0x002fe2000782c0ff */
[----:B--2---:R-:W-:-:S12]  /*3a80*/  BRA.U UP2, `(.L_x_75) ;  /* 0x0000000502087547 */ /* 0x004fd8000b800000 */
[----:B------:R-:W1:Y:S01]  /*3a90*/  LDCU UR8, c[0x0][0x38c] ;  /* 0x00007180ff0877ac */ /* 0x000e620008000800 */
[----:B------:R-:W-:Y:S02]  /*3aa0*/  PLOP3.LUT P2, PT, PT, PT, PT, 0x80, 0x8 ;  /* 0x000000000008781c */ /* 0x000fe40003f4f070 */
[----:B------:R-:W-:Y:S01]  /*3ab0*/  SHF.L.U32 R4, R9, 0x1f, RZ ;  /* 0x0000001f09047819 */ /* 0x000fe200000006ff */
[----:B------:R-:W-:Y:S02]  /*3ac0*/  ULEA UR9, UR19, UR7, 0x3 ;  /* 0x0000000713097291 */ /* 0x000fe4000f8e18ff */
[----:B------:R-:W-:Y:S02]  /*3ad0*/  ULEA UR10, UR19, UR21, 0x6 ;  /* 0x00000015130a7291 */ /* 0x000fe4000f8e30ff */
[----:B-1----:R-:W-:-:S06]  /*3ae0*/  UISETP.GE.AND UP0, UPT, UR8, 0x1, UPT ;  /* 0x000000010800788c */ /* 0x002fcc000bf06270 */
[----:B------:R-:W-:-:S05]  /*3af0*/  PLOP3.LUT P0, PT, PT, PT, UP0, 0x80, 0x8 ;  /* 0x000000000008781c */ /* 0x000fca0003f0f008 */
[----:B------:R-:W-:-:S08]  /*3b00*/  @UP0 ULEA UR8, UR18, UR7, 0x3 ;  /* 0x0000000712080291 */ /* 0x000fd0000f8e18ff */
[----:B------:R-:W-:-:S04]  /*3b10*/  @P0 SHF.L.U32 R0, R2, 0x1f, RZ ;  /* 0x0000001f02000819 */ /* 0x000fc800000006ff */
[----:B------:R1:W2:Y:S01]  /*3b20*/  @P0 SYNCS.PHASECHK.TRANS64.TRYWAIT P2, [UR8], R0 ;  /* 0x00000000ff0005a7 */ /* 0x0002a20008041108 */
[----:B------:R-:W3:Y:S02]  /*3b30*/  SYNCS.PHASECHK.TRANS64.TRYWAIT P0, [UR9+0x120], R4 ;  /* 0x00012004ff0075a7 */ /* 0x000ee40008001109 */
[----:B-123--:R-:W-:Y:S05]  /*3b40*/  @!P0 BRA `(.L_x_76) ;  /* 0x0000004c00348947 */ /* 0x00efea0003800000 */
.L_x_172:
[----:B------:R-:W-:Y:S01]  /*3b50*/  UMOV UR16, UR17 ;  /* 0x0000001100107c82 */ /* 0x000fe20008000000 */
[----:B------:R-:W-:Y:S05]  /*3b60*/  BRA.U !UP0, `(.L_x_77) ;  /* 0x0000000108c07547 */ /* 0x000fea000b800000 */
[----:B------:R-:W-:Y:S02]  /*3b70*/  UIADD3 UR16, UPT, UPT, UR20, UR17, URZ ;  /* 0x0000001114107290 */ /* 0x000fe4000fffe0ff */
[----:B------:R-:W-:Y:S01]  /*3b80*/  UPLOP3.LUT UP3, UPT, UPT, UPT, UPT, 0x40, 0x4 ;  /* 0x000000000004789c */ /* 0x000fe20003f6e870 */
[----:B------:R-:W-:Y:S01]  /*3b90*/  UMOV UR15, UR6 ;  /* 0x00000006000f7c82 */ /* 0x000fe20008000000 */
[----:B------:R-:W-:-:S09]  /*3ba0*/  UMOV UR46, UR18 ;  /* 0x00000012002e7c82 */ /* 0x000fd20008000000 */
.L_x_80:
[----:B--2---:R-:W-:Y:S01]  /*3bb0*/  ULEA UR8, UR46, UR7, 0x3 ;  /* 0x000000072e087291 */ /* 0x004fe2000f8e18ff */
[----:B---3--:R-:W-:Y:S11]  /*3bc0*/  @P2 BRA `(.L_x_78) ;  /* 0x00000000000c2947 */ /* 0x008ff60003800000 */
[----:B-1----:R-:W-:Y:S04]  /*3bd0*/  SHF.L.U32 R4, R2, 0x1f, RZ ;  /* 0x0000001f02047819 */ /* 0x002fe800000006ff */
[----:B------:R-:W1:Y:S02]  /*3be0*/  SYNCS.PHASECHK.TRANS64.TRYWAIT P0, [UR8], R4 ;  /* 0x00000004ff0075a7 */ /* 0x000e640008001108 */
[----:B-1----:R-:W-:Y:S05]  /*3bf0*/  @!P0 BRA `(.L_x_79) ;  /* 0x0000004c00208947 */ /* 0x002fea0003800000 */
.L_x_78:
[----:B------:R-:W-:Y:S01]  /*3c00*/  UISETP.NE.AND UP0, UPT, UR15, 0x1, UPT ;  /* 0x000000010f00788c */ /* 0x000fe2000bf05270 */
[----:B------:R-:W-:Y:S01]  /*3c10*/  PLOP3.LUT P2, PT, PT, PT, PT, 0x80, 0x8 ;  /* 0x000000000008781c */ /* 0x000fe20003f4f070 */
[----:B------:R-:W-:Y:S02]  /*3c20*/  UIADD3 UR18, UPT, UPT, UR46, 0x1, URZ ;  /* 0x000000012e127890 */ /* 0x000fe4000fffe0ff */
[----:B------:R-:W-:Y:S02]  /*3c30*/  ULEA UR32, UR46, UR14, 0x8 ;  /* 0x0000000e2e207291 */ /* 0x000fe4000f8e40ff */
[----:B------:R-:W-:Y:S01]  /*3c40*/  UISETP.NE.AND UP1, UPT, UR18, 0xa, UPT ;  /* 0x0000000a1200788c */ /* 0x000fe2000bf25270 */
[----:B------:R-:W-:Y:S01]  /*3c50*/  PLOP3.LUT P0, PT, PT, PT, UP0, 0x80, 0x8 ;  /* 0x000000000008781c */ /* 0x000fe20003f0f008 */
[----:B------:R-:W-:Y:S02]  /*3c60*/  UIADD3 UR44, UPT, UPT, UR32, 0x2, URZ ;  /* 0x00000002202c7890 */ /* 0x000fe4000fffe0ff */
[----:B------:R-:W-:Y:S02]  /*3c70*/  USEL UR31, URZ, 0x1, UP1 ;  /* 0x00000001ff1f7887 */ /* 0x000fe40008800000 */
[----:B------:R-:W-:Y:S02]  /*3c80*/  USEL UR18, UR18, URZ, UP1 ;  /* 0x000000ff12127287 */ /* 0x000fe40008800000 */
[----:B------:R-:W-:Y:S02]  /*3c90*/  UIADD3 UR40, UPT, UPT, UR32, 0x4, URZ ;  /* 0x0000000420287890 */ /* 0x000fe4000fffe0ff */
[----:B------:R-:W-:Y:S01]  /*3ca0*/  @UP0 ULEA UR30, UR18, UR7, 0x3 ;  /* 0x00000007121e0291 */ /* 0x000fe2000f8e18ff */
[----:B------:R-:W-:Y:S01]  /*3cb0*/  LOP3.LUT R2, R2, UR31, RZ, 0x3c, !PT ;  /* 0x0000001f02027c12 */ /* 0x000fe2000f8e3cff */
[----:B------:R-:W-:Y:S02]  /*3cc0*/  UIADD3 UR36, UPT, UPT, UR32, 0x6, URZ ;  /* 0x0000000620247890 */ /* 0x000fe4000fffe0ff */
[----:B------:R-:W-:Y:S01]  /*3cd0*/  UIADD3 UR8, UPT, UPT, UR8, 0x50, URZ ;  /* 0x0000005008087890 */ /* 0x000fe2000fffe0ff */
[----:B-1----:R-:W-:Y:S01]  /*3ce0*/  @P0 SHF.L.U32 R0, R2, 0x1f, RZ ;  /* 0x0000001f02000819 */ /* 0x002fe200000006ff */
[----:B------:R-:W-:Y:S02]  /*3cf0*/  UIADD3 UR17, UPT, UPT, UR17, 0x1, URZ ;  /* 0x0000000111117890 */ /* 0x000fe4000fffe0ff */
[----:B------:R-:W-:Y:S01]  /*3d00*/  UIADD3 UR15, UPT, UPT, UR15, -0x1, URZ ;  /* 0xffffffff0f0f7890 */ /* 0x000fe2000fffe0ff */
[----:B------:R2:W3:Y:S01]  /*3d10*/  @P0 SYNCS.PHASECHK.TRANS64.TRYWAIT P2, [UR30], R0 ;  /* 0x00000000ff0005a7 */ /* 0x0004e2000804111e */
[----:B------:R-:W-:Y:S02]  /*3d20*/  ULEA UR30, UR46, UR13, 0xa ;  /* 0x0000000d2e1e7291 */ /* 0x000fe4000f8e50ff */
[----:B------:R-:W-:Y:S02]  /*3d30*/  UISETP.NE.AND UP0, UPT, UR17, UR16, UPT ;  /* 0x000000101100728c */ /* 0x000fe4000bf05270 */
[----:B------:R-:W-:Y:S02]  /*3d40*/  UIADD3 UR42, UPT, UPT, UR30, 0x2, URZ ;  /* 0x000000021e2a7890 */ /* 0x000fe4000fffe0ff */
[----:B------:R-:W-:Y:S02]  /*3d50*/  UIADD3 UR38, UPT, UPT, UR30, 0x4, URZ ;  /* 0x000000041e267890 */ /* 0x000fe4000fffe0ff */
[----:B------:R-:W-:Y:S01]  /*3d60*/  UIADD3 UR34, UPT, UPT, UR30, 0x6, URZ ;  /* 0x000000061e227890 */ /* 0x000fe2000fffe0ff */
[----:B------:R-:W-:Y:S01]  /*3d70*/  UMOV UR33, 0x40004040 ;  /* 0x4000404000217882 */ /* 0x000fe20000000000 */
[----:B------:R-:W-:Y:S01]  /*3d80*/  UMOV UR31, 0x40004040 ;  /* 0x40004040001f7882 */ /* 0x000fe20000000000 */
[----:B------:R-:W-:Y:S01]  /*3d90*/  UMOV UR45, 0x40004040 ;  /* 0x40004040002d7882 */ /* 0x000fe20000000000 */
[----:B------:R2:W-:Y:S01]  /*3da0*/  UTCHMMA.2CTA gdesc[UR30], gdesc[UR32], tmem[UR10], tmem[UR28], idesc[UR29], UP3 ;  /* 0x00ff1c201e0075ea */ /* 0x0005e20009a0000a */
[----:B------:R-:W-:Y:S01]  /*3db0*/  UPLOP3.LUT UP3, UPT, UPT, UPT, UPT, 0x80, 0x8 ;  /* 0x000000000008789c */ /* 0x000fe20003f6f070 */
[----:B------:R-:W-:Y:S01]  /*3dc0*/  UMOV UR43, 0x40004040 ;  /* 0x40004040002b7882 */ /* 0x000fe20000000000 */
[----:B------:R-:W-:Y:S01]  /*3dd0*/  UMOV UR41, 0x40004040 ;  /* 0x4000404000297882 */ /* 0x000fe20000000000 */
[----:B------:R2:W-:Y:S01]  /*3de0*/  UTCHMMA.2CTA gdesc[UR42], gdesc[UR44], tmem[UR10], tmem[UR26], idesc[UR27], UPT ;  /* 0x00ff1a2c2a0075ea */ /* 0x0005e2000ba0000a */
[----:B------:R-:W-:Y:S01]  /*3df0*/  UMOV UR39, 0x40004040 ;  /* 0x4000404000277882 */ /* 0x000fe20000000000 */
[----:B------:R-:W-:Y:S01]  /*3e00*/  UMOV UR37, 0x40004040 ;  /* 0x4000404000257882 */ /* 0x000fe20000000000 */
[----:B------:R-:W-:Y:S01]  /*3e10*/  UMOV UR35, 0x40004040 ;  /* 0x4000404000237882 */ /* 0x000fe20000000000 */
[----:B------:R2:W-:Y:S01]  /*3e20*/  UTCHMMA.2CTA gdesc[UR38], gdesc[UR40], tmem[UR10], tmem[UR24], idesc[UR25], UPT ;  /* 0x00ff1828260075ea */ /* 0x0005e2000ba0000a */
[----:B------:R2:W-:Y:S01]  /*3e30*/  UTCHMMA.2CTA gdesc[UR34], gdesc[UR36], tmem[UR10], tmem[UR22], idesc[UR23], UPT ;  /* 0x00ff1624220075ea */ /* 0x0005e2000ba0000a */
[----:B------:R2:W-:Y:S01]  /*3e40*/  UTCBAR.2CTA.MULTICAST [UR8], URZ, UR12 ;  /* 0x000000ff080073e9 */ /* 0x0005e2000820080c */
[----:B------:R-:W-:Y:S01]  /*3e50*/  UMOV UR46, UR18 ;  /* 0x00000012002e7c82 */ /* 0x000fe20008000000 */
[----:B------:R-:W-:Y:S05]  /*3e60*/  BRA.U UP0, `(.L_x_80) ;  /* 0xfffffffd00507547 */ /* 0x000fea000b83ffff */
.L_x_77:
[----:B------:R-:W-:Y:S01]  /*3e70*/  UIADD3 UR9, UPT, UPT, UR9, 0x100, URZ ;  /* 0x0000010009097890 */ /* 0x000fe2000fffe0ff */
[----:B------:R-:W-:-:S08]  /*3e80*/  UMOV UR17, UR16 ;  /* 0x0000001000117c82 */ /* 0x000fd00008000000 */
[----:B------:R4:W-:Y:S01]  /*3e90*/  UTCBAR.2CTA.MULTICAST [UR9], URZ, UR11 ;  /* 0x000000ff090073e9 */ /* 0x0009e2000820080b */
[----:B------:R-:W-:Y:S02]  /*3ea0*/  NOP ;  /* 0x0000000000007918 */ /* 0x000fe40000000000 */
.L_x_75:
[----:B------:R-:W-:Y:S01]  /*3eb0*/  UIADD3 UR19, UPT, UPT, UR19, 0x1, URZ ;  /* 0x0000000113137890 */ /* 0x000fe2000fffe0ff */
[----:B------:R-:W-:-:S03]  /*3ec0*/  ISETP.NE.AND P0, PT, R8, 0x2, PT ;  /* 0x000000020800780c */ /* 0x000fc60003f05270 */
[----:B------:R-:W-:Y:S01]  /*3ed0*/  UISETP.NE.AND UP0, UPT, UR19, 0x4, UPT ;  /* 0x000000041300788c */ /* 0x000fe2000bf05270 */
[----:B-12---:R-:W-:Y:S02]  /*3ee0*/  SEL R0, RZ, 0x1, P0 ;  /* 0x00000001ff007807 */ /* 0x006fe40000000000 */
[----:B------:R-:W-:Y:S01]  /*3ef0*/  SEL R8, R8, RZ, P0 ;  /* 0x000000ff08087207 */ /* 0x000fe20000000000 */
[----:B------:R-:W-:Y:S01]  /*3f00*/  USEL UR8, URZ, 0x1, UP0 ;  /* 0x00000001ff087887 */ /* 0x000fe20008000000 */
[----:B------:R-:W-:Y:S01]  /*3f10*/  LOP3.LUT R3, R3, R0, RZ, 0x3c, !PT ;  /* 0x0000000003037212 */ /* 0x000fe200078e3cff */
[----:B------:R-:W-:-:S04]  /*3f20*/  USEL UR19, UR19, URZ, UP0 ;  /* 0x000000ff13137287 */ /* 0x000fc80008000000 */
[----:B------:R-:W-:Y:S01]  /*3f30*/  LOP3.LUT R9, R9, UR8, RZ, 0x3c, !PT ;  /* 0x0000000809097c12 */ /* 0x000fe2000f8e3cff */
[----:B------:R-:W-:Y:S07]  /*3f40*/  @P1 BRA `(.L_x_81) ;  /* 0xfffffff800881947 */ /* 0x000fee000383ffff */
[----:B------:R-:W1:Y:S01]  /*3f50*/  S2UR UR6, SR_CgaCtaId ;  /* 0x00000000000679c3 */ /* 0x000e620000008800 */
[----:B------:R-:W-:Y:S01]  /*3f60*/  ELECT P0, URZ, PT ;  /* 0x0000000000ff782f */ /* 0x000fe20003800000 */
[----:B------:R-:W-:Y:S01]  /*3f70*/  HFMA2 R0, -RZ, RZ, 0, 5.9604644775390625e-08 ;  /* 0x00000001ff007431 */ /* 0x000fe200000001ff */
[----:B------:R-:W-:-:S05]  /*3f80*/  UMOV UR8, 0x40 ;  /* 0x0000004000087882 */ /* 0x000fca0000000000 */
[----:B------:R-:W-:Y:S01]  /*3f90*/  UVIRTCOUNT.DEALLOC.SMPOOL 0x80 ;  /* 0x000000800000784c */ /* 0x000fe20000000000 */
[----:B------:R-:W-:Y:S02]  /*3fa0*/  UISETP.NE.AND UP0, UPT, UR5, URZ, UPT ;  /* 0x000000ff0500728c */ /* 0x000fe4000bf05270 */
[----:B-1----:R-:W-:-:S09]  /*3fb0*/  ULEA UR6, UR6, UR8, 0x18 ;  /* 0x0000000806067291 */ /* 0x002fd2000f8ec0ff */
[----:B------:R1:W-:Y:S01]  /*3fc0*/  @P0 STS.U8 [UR6+0x1c], R0 ;  /* 0x00001c00ff000988 */ /* 0x0003e20008000006 */
[----:B------:R-:W-:Y:S05]  /*3fd0*/  BRA.U UP0, `(.L_x_82) ;  /* 0x0000000100a07547 */ /* 0x000fea000b800000 */
[----:B------:R-:W-:Y:S01]  /*3fe0*/  UIADD3 UR5, UPT, UPT, UR7, 0x120, URZ ;  /* 0x0000012007057890 */ /* 0x000fe2000fffe0ff */
[----:B------:R-:W-:-:S03]  /*3ff0*/  SHF.L.U32 R2, R9, 0x1f, RZ ;  /* 0x0000001f09027819 */ /* 0x000fc600000006ff */
[----:B------:R-:W-:-:S09]  /*4000*/  ULEA UR8, UR19, UR5, 0x3 ;  /* 0x0000000513087291 */ /* 0x000fd2000f8e18ff */
[----:B------:R-:W2:Y:S02]  /*4010*/  SYNCS.PHASECHK.TRANS64.TRYWAIT P0, [UR8], R2 ;  /* 0x00000002ff0075a7 */ /* 0x000ea40008001108 */
[----:B--2---:R-:W-:Y:S05]  /*4020*/  @!P0 BRA `(.L_x_83) ;  /* 0x00000048002c8947 */ /* 0x004fea0003800000 */
.L_x_175:
[----:B----4-:R-:W-:-:S04]  /*4030*/  UIADD3 UR9, UPT, UPT, UR19, 0x1, URZ ;  /* 0x0000000113097890 */ /* 0x010fc8000fffe0ff */
        /* <DEDUP_REMOVED lines=8> */
.L_x_177:
        /* <DEDUP_REMOVED lines=9> */
.L_x_179:
[----:B------:R-:W-:-:S04]  /*4150*/  UIADD3 UR9, UPT, UPT, UR9, 0x1, URZ ;  /* 0x0000000109097890 */ /* 0x000fc8000fffe0ff */
[----:B------:R-:W-:-:S04]  /*4160*/  UISETP.NE.AND UP1, UPT, UR9, 0x4, UPT ;  /* 0x000000040900788c */ /* 0x000fc8000bf25270 */
[----:B------:R-:W-:Y:S02]  /*4170*/  USEL UR8, URZ, 0x1, UP1 ;  /* 0x00000001ff087887 */ /* 0x000fe40008800000 */
[----:B------:R-:W-:-:S04]  /*4180*/  USEL UR9, UR9, URZ, UP1 ;  /* 0x000000ff09097287 */ /* 0x000fc80008800000 */
[----:B------:R-:W-:Y:S01]  /*4190*/  ULEA UR9, UR9, UR5, 0x3 ;  /* 0x0000000509097291 */ /* 0x000fe2000f8e18ff */
[----:B------:R-:W-:-:S04]  /*41a0*/  LOP3.LUT R2, R2, UR8, RZ, 0x3c, !PT ;  /* 0x0000000802027c12 */ /* 0x000fc8000f8e3cff */
[----:B------:R-:W-:Y:S01]  /*41b0*/  SHF.L.U32 R2, R2, 0x1f, RZ ;  /* 0x0000001f02027819 */ /* 0x000fe200000006ff */
[----:B-1----:R-:W-:-:S04]  /*41c0*/  IMAD.U32 R0, RZ, RZ, UR9 ;  /* 0x00000009ff007e24 */ /* 0x002fc8000f8e00ff */
[----:B------:R1:W2:Y:S03]  /*41d0*/  SYNCS.PHASECHK.TRANS64.TRYWAIT P0, [R0+URZ], R2 ;  /* 0x00000002000075a7 */ /* 0x0002a600080011ff */
[----:B--2---:R-:W-:Y:S05]  /*41e0*/  @!P0 NANOSLEEP.SYNCS 0x989680 ;  /* 0x009896800000895d */ /* 0x004fea0003900000 */
[----:B------:R-:W2:Y:S02]  /*41f0*/  @!P0 SYNCS.PHASECHK.TRANS64 P0, [R0+URZ], R2 ;  /* 0x00000002000085a7 */ /* 0x000ea400080010ff */
[----:B--2---:R-:W-:Y:S05]  /*4200*/  @P0 BRA `(.L_x_86) ;  /* 0x0000000000200947 */ /* 0x004fea0003800000 */
.L_x_87:
[----:B--2---:R2:W4:Y:S02]  /*4210*/  SYNCS.PHASECHK.TRANS64.TRYWAIT P0, [R0+URZ], R2 ;  /* 0x00000002000075a7 */ /* 0x00452400080011ff */
[----:B----4-:R-:W-:Y:S05]  /*4220*/  @!P0 NANOSLEEP.SYNCS 0x989680 ;  /* 0x009896800000895d */ /* 0x010fea0003900000 */
[----:B------:R-:W4:Y:S02]  /*4230*/  @!P0 SYNCS.PHASECHK.TRANS64 P0, [R0+URZ], R2 ;  /* 0x00000002000085a7 */ /* 0x000f2400080010ff */
[----:B----4-:R-:W-:Y:S05]  /*4240*/  @!P0 BRA `(.L_x_87) ;  /* 0xfffffffc00f08947 */ /* 0x010fea000383ffff */
[----:B------:R-:W-:Y:S05]  /*4250*/  BRA `(.L_x_86) ;  /* 0x00000000000c7947 */ /* 0x000fea0003800000 */
.L_x_82:
[----:B------:R-:W-:-:S04]  /*4260*/  UIADD3 UR5, UPT, UPT, UR7, 0x160, URZ ;  /* 0x0000016007057890 */ /* 0x000fc8000fffe0ff */
[----:B------:R-:W-:-:S09]  /*4270*/  UPRMT UR5, UR4, 0x654, UR5 ;  /* 0x0000065404057896 */ /* 0x000fd20008000005 */
[----:B------:R-:W-:Y:S03]  /*4280*/  SYNCS.ARRIVE.TRANS64.RED.A1T0 RZ, [UR5], RZ ;  /* 0x000000ffffff79a7 */ /* 0x000fe60008100405 */
.L_x_86:
[----:B-12---:R-:W-:Y:S01]  /*4290*/  SHF.L.U32 R2, RZ, 0x1f, RZ ;  /* 0x0000001fff027819 */ /* 0x006fe200000006ff */
[----:B------:R-:W-:Y:S01]  /*42a0*/  UIADD3 UR5, UPT, UPT, UR7, 0x160, URZ ;  /* 0x0000016007057890 */ /* 0x000fe2000fffe0ff */
[----:B------:R-:W-:Y:S02]  /*42b0*/  PLOP3.LUT P0, PT, PT, PT, UP0, 0x80, 0x8 ;  /* 0x000000000008781c */ /* 0x000fe40003f0f008 */
[----:B------:R-:W1:Y:S02]  /*42c0*/  SYNCS.PHASECHK.TRANS64.TRYWAIT P1, [UR7+0x160], R2 ;  /* 0x00016002ff0075a7 */ /* 0x000e640008021107 */
[----:B-1----:R-:W-:Y:S09]  /*42d0*/  @!P1 BRA `(.L_x_88) ;  /* 0x0000004400c89947 */ /* 0x002ff20003800000 */
.L_x_181:
[----:B------:R-:W-:Y:S01]  /*42e0*/  @!UP0 UPRMT UR5, UR4, 0x654, UR5 ;  /* 0x0000065404058896 */ /* 0x000fe20008000005 */
[----:B------:R-:W-:Y:S02]  /*42f0*/  UMOV UR8, 0xffff ;  /* 0x0000ffff00087882 */ /* 0x000fe40000000000 */
[----:B------:R-:W-:-:S06]  /*4300*/  UMOV UR4, 0x1 ;  /* 0x0000000100047882 */ /* 0x000fcc0000000000 */
[----:B------:R-:W-:Y:S01]  /*4310*/  @!P0 SYNCS.ARRIVE.TRANS64.RED.A1T0 RZ, [UR5], RZ ;  /* 0x000000ffffff89a7 */ /* 0x000fe20008100405 */
[----:B------:R-:W-:Y:S01]  /*4320*/  NOP ;  /* 0x0000000000007918 */ /* 0x000fe20000000000 */
[----:B-1----:R-:W1:Y:S01]  /*4330*/  LDS R0, [UR6+0x14] ;  /* 0x00001406ff007984 */ /* 0x002e620008000800 */
[----:B------:R-:W-:-:S04]  /*4340*/  ULOP3.LUT UR5, UR21, 0xffff, URZ, 0xc0, !UPT ;  /* 0x0000ffff15057892 */ /* 0x000fc8000f8ec0ff */
[----:B------:R-:W-:-:S04]  /*4350*/  USHF.R.U32.HI UR5, URZ, 0x5, UR5 ;  /* 0x00000005ff057899 */ /* 0x000fc80008011605 */
[----:B------:R-:W-:Y:S02]  /*4360*/  USHF.L.U32 UR8, UR8, UR5, URZ ;  /* 0x0000000508087299 */ /* 0x000fe400080006ff */
[----:B------:R-:W-:-:S04]  /*4370*/  USHF.L.U32 UR4, UR4, UR5, URZ ;  /* 0x0000000504047299 */ /* 0x000fc800080006ff */
[----:B-1----:R-:W-:-:S04]  /*4380*/  LOP3.LUT R0, R0, UR8, RZ, 0xc0, !PT ;  /* 0x0000000800007c12 */ /* 0x002fc8000f8ec0ff */
[----:B------:R-:W-:-:S13]  /*4390*/  ISETP.NE.AND P0, PT, R0, UR8, PT ;  /* 0x0000000800007c0c */ /* 0x000fda000bf05270 */
[----:B------:R-:W-:Y:S05]  /*43a0*/  @P0 BRA `(.L_x_89) ;  /* 0x0000000000580947 */ /* 0x000fea0003800000 */
[----:B------:R-:W1:Y:S02]  /*43b0*/  LDS R0, [UR6+0x18] ;  /* 0x00001806ff007984 */ /* 0x000e640008000800 */
[----:B-1----:R-:W-:-:S04]  /*43c0*/  LOP3.LUT R0, R0, UR4, RZ, 0xc0, !PT ;  /* 0x0000000400007c12 */ /* 0x002fc8000f8ec0ff */
[----:B------:R-:W-:-:S13]  /*43d0*/  ISETP.NE.AND P0, PT, R0, UR4, PT ;  /* 0x0000000400007c0c */ /* 0x000fda000bf05270 */
[----:B------:R-:W-:Y:S05]  /*43e0*/  @P0 BRA `(.L_x_90) ;  /* 0x00000000003c0947 */ /* 0x000fea0003800000 */
[----:B------:R-:W1:Y:S01]  /*43f0*/  S2R R2, SR_LANEID ;  /* 0x0000000000027919 */ /* 0x000e620000000000 */
[----:B------:R-:W-:Y:S01]  /*4400*/  ULOP3.LUT UR8, URZ, UR8, URZ, 0x33, !UPT ;  /* 0x00000008ff087292 */ /* 0x000fe2000f8e33ff */
[----:B------:R-:W-:Y:S02]  /*4410*/  VOTEU.ANY UR7, UPT, PT ;  /* 0x0000000000077886 */ /* 0x000fe400038e0100 */
[----:B------:R-:W-:-:S03]  /*4420*/  UFLO.U32 UR7, UR7 ;  /* 0x00000007000772bd */ /* 0x000fc600080e0000 */
[----:B------:R-:W-:-:S04]  /*4430*/  IMAD.U32 R0, RZ, RZ, UR8 ;  /* 0x00000008ff007e24 */ /* 0x000fc8000f8e00ff */
[----:B------:R2:W3:Y:S02]  /*4440*/  REDUX UR5, R0 ;  /* 0x00000000000573c4 */ /* 0x0004e40000000000 */
[----:B------:R1:W-:Y:S02]  /*4450*/  UTCATOMSWS.AND URZ, UR8 ;  /* 0x0000000800ff79e3 */ /* 0x0003e40008000000 */
[----:B-1----:R-:W-:Y:S02]  /*4460*/  ISETP.EQ.U32.AND P0, PT, R2, UR7, PT ;  /* 0x0000000702007c0c */ /* 0x002fe4000bf02070 */
[----:B--2---:R-:W-:Y:S02]  /*4470*/  LOP3.LUT R0, RZ, UR4, RZ, 0x33, !PT ;  /* 0x00000004ff007c12 */ /* 0x004fe4000f8e33ff */
[----:B---3--:R-:W-:Y:S02]  /*4480*/  MOV R2, UR5 ;  /* 0x0000000500027c02 */ /* 0x008fe40008000f00 */
[----:B------:R-:W1:Y:S07]  /*4490*/  REDUX UR4, R0 ;  /* 0x00000000000473c4 */ /* 0x000e6e0000000000 */
[----:B------:R2:W-:Y:S01]  /*44a0*/  @P0 ATOMS.AND RZ, [UR6+0x14], R2 ;  /* 0x00001402ffff098c */ /* 0x0005e2000a800006 */
[----:B-1----:R-:W-:-:S05]  /*44b0*/  IMAD.U32 R0, RZ, RZ, UR4 ;  /* 0x00000004ff007e24 */ /* 0x002fca000f8e00ff */
[----:B------:R2:W-:Y:S01]  /*44c0*/  @P0 ATOMS.AND RZ, [UR6+0x18], R0 ;  /* 0x00001800ffff098c */ /* 0x0005e2000a800006 */
[----:B------:R-:W-:Y:S05]  /*44d0*/  BRA `(.L_x_91) ;  /* 0x0000000000147947 */ /* 0x000fea0003800000 */
.L_x_90:
[----:B------:R-:W-:Y:S02]  /*44e0*/  MOV R2, 0x4500 ;  /* 0x0000450000027802 */ /* 0x000fe40000000f00 */
[----:B---345:R-:W-:Y:S05]  /*44f0*/  CALL.REL.NOINC `($__internal_0_$__cuda_sm10x_tcgen05_guardrail_trap_col_being_dealloced_not_returned_by_alloc) ;  /* 0x0000004800347944 */ /* 0x038fea0003c00000 */
[----:B------:R-:W-:Y:S05]  /*4500*/  BRA `(.L_x_91) ;  /* 0x0000000000087947 */ /* 0x000fea0003800000 */
.L_x_89:
[----:B------:R-:W-:Y:S02]  /*4510*/  MOV R2, 0x4530 ;  /* 0x0000453000027802 */ /* 0x000fe40000000f00 */
[----:B---345:R-:W-:Y:S05]  /*4520*/  CALL.REL.NOINC `($__internal_2_$__cuda_sm10x_tcgen05_guardrail_trap_unallocated_columns_being_dealloced) ;  /* 0x0000004800407944 */ /* 0x038fea0003c00000 */
.L_x_91:
[----:B------:R-:W-:Y:S01]  /*4530*/  NOP ;  /* 0x0000000000007918 */ /* 0x000fe20000000000 */
[----:B----4-:R-:W-:Y:S05]  /*4540*/  EXIT ;  /* 0x000000000000794d */ /* 0x010fea0003800000 */
.L_x_62:
[----:B------:R-:W-:-:S09]  /*4550*/  UISETP.NE.OR UP5, UPT, UR10, 0x3, !UP5 ;  /* 0x000000030a00788c */ /* 0x000fd2000efa5670 */
[----:B------:R-:W-:Y:S05]  /*4560*/  BRA.U UP5, `(.L_x_92) ;  /* 0x0000000d05b07547 */ /* 0x000fea000b800000 */
[----:B------:R-:W1:Y:S01]  /*4570*/  LDC R0, c[0x0][0xb30] ;  /* 0x0002cc00ff007b82 */ /* 0x000e620000000800 */
[----:B------:R-:W2:Y:S01]  /*4580*/  LDCU.64 UR8, c[0x0][0x888] ;  /* 0x00011100ff0877ac */ /* 0x000ea20008000a00 */
[----:B------:R-:W-:Y:S02]  /*4590*/  HFMA2 R27, -RZ, RZ, 0, 0 ;  /* 0x00000000ff1b7431 */ /* 0x000fe400000001ff */
[----:B------:R-:W-:Y:S01]  /*45a0*/  IMAD.MOV.U32 R29, RZ, RZ, 0x1 ;  /* 0x00000001ff1d7424 */ /* 0x000fe200078e00ff */
[----:B------:R-:W-:Y:S01]  /*45b0*/  MOV R25, 0x2000 ;  /* 0x0000200000197802 */ /* 0x000fe20000000f00 */
[----:B------:R-:W3:Y:S01]  /*45c0*/  LDCU.64 UR4, c[0x0][0x890] ;  /* 0x00011200ff0477ac */ /* 0x000ee20008000a00 */
[----:B------:R-:W-:Y:S01]  /*45d0*/  IMAD.MOV.U32 R28, RZ, RZ, RZ ;  /* 0x000000ffff1c7224 */ /* 0x000fe200078e00ff */
[----:B------:R-:W4:Y:S01]  /*45e0*/  LDC R24, c[0x0][0x370] ;  /* 0x0000dc00ff187b82 */ /* 0x000f220000000800 */
[----:B------:R-:W-:Y:S01]  /*45f0*/  UMOV UR6, 0x400 ;  /* 0x0000040000067882 */ /* 0x000fe20000000000 */
[----:B------:R-:W-:-:S02]  /*4600*/  UPLOP3.LUT UP1, UPT, UPT, UPT, UPT, 0x40, 0x4 ;  /* 0x000000000004789c */ /* 0x000fc40003f2e870 */
[----:B------:R-:W-:Y:S01]  /*4610*/  ULEA UR6, UR37, UR6, 0x18 ;  /* 0x0000000625067291 */ /* 0x000fe2000f8ec0ff */
[----:B------:R-:W-:-:S03]  /*4620*/  UMOV UR13, URZ ;  /* 0x000000ff000d7c82 */ /* 0x000fc60008000000 */
[----:B------:R-:W4:Y:S01]  /*4630*/  LDC R3, c[0x0][0xb0c] ;  /* 0x0002c300ff037b82 */ /* 0x000f220000000800 */
[----:B--2---:R-:W-:Y:S02]  /*4640*/  UISETP.NE.U32.AND UP3, UPT, UR8, URZ, UPT ;  /* 0x000000ff0800728c */ /* 0x004fe4000bf65070 */
[----:B---3--:R-:W-:-:S05]  /*4650*/  UISETP.NE.U32.AND UP4, UPT, UR4, URZ, UPT ;  /* 0x000000ff0400728c */ /* 0x008fca000bf85070 */
[----:B------:R-:W2:Y:S01]  /*4660*/  LDC R18, c[0x0][0xb20] ;  /* 0x0002c800ff127b82 */ /* 0x000ea20000000800 */
[----:B-1----:R-:W-:Y:S01]  /*4670*/  ISETP.NE.AND P1, PT, R0, 0x1, PT ;  /* 0x000000010000780c */ /* 0x002fe20003f25270 */
[----:B------:R-:W-:Y:S02]  /*4680*/  UISETP.NE.AND.EX UP3, UPT, UR9, URZ, UPT, UP3 ;  /* 0x000000ff0900728c */ /* 0x000fe4000bf65330 */
[----:B------:R-:W-:-:S04]  /*4690*/  UISETP.NE.AND.EX UP4, UPT, UR5, URZ, UPT, UP4 ;  /* 0x000000ff0500728c */ /* 0x000fc8000bf85340 */
[----:B------:R-:W1:Y:S08]  /*46a0*/  LDC.64 R30, c[0x0][0x348] ;  /* 0x0000d200ff1e7b82 */ /* 0x000e700000000a00 */
[----:B------:R-:W3:Y:S08]  /*46b0*/  LDC.64 R16, c[0x0][0xb10] ;  /* 0x0002c400ff107b82 */ /* 0x000ef00000000a00 */
[----:B------:R-:W1:Y:S08]  /*46c0*/  LDC.64 R6, c[0x0][0xb18] ;  /* 0x0002c600ff067b82 */ /* 0x000e700000000a00 */
[----:B------:R-:W1:Y:S08]  /*46d0*/  LDC.64 R4, c[0x0][0xb28] ;  /* 0x0002ca00ff047b82 */ /* 0x000e700000000a00 */
[----:B--2-4-:R-:W1:Y:S02]  /*46e0*/  LDC R19, c[0x0][0x374] ;  /* 0x0000dd00ff137b82 */ /* 0x014e640000000800 */
.L_x_101:
[C---:B------:R-:W-:Y:S02]  /*46f0*/  LEA R0, R28.reuse, UR6, 0x3 ;  /* 0x000000061c007c11 */ /* 0x040fe4000f8e18ff */
[----:B------:R-:W-:Y:S02]  /*4700*/  SHF.L.U32 R2, R27, 0x1f, RZ ;  /* 0x0000001f1b027819 */ /* 0x000fe400000006ff */
[----:B------:R-:W-:Y:S02]  /*4710*/  LEA R20, R28, UR6, 0x4 ;  /* 0x000000061c147c11 */ /* 0x000fe4000f8e20ff */
[----:B--2---:R-:W2:Y:S02]  /*4720*/  SYNCS.PHASECHK.TRANS64.TRYWAIT P0, [R0+URZ+0xe0], R2 ;  /* 0x0000e002000075a7 */ /* 0x004ea400080011ff */
[----:B--2---:R-:W-:Y:S05]  /*4730*/  @!P0 BRA `(.L_x_93) ;  /* 0x0000004000c88947 */ /* 0x004fea0003800000 */
.L_x_182:
[----:B------:R-:W-:Y:S01]  /*4740*/  ISETP.GE.AND P0, PT, R40, 0x1, PT ;  /* 0x000000012800780c */ /* 0x000fe20003f06270 */
[----:B------:R-:W4:Y:S01]  /*4750*/  LDS.128 R20, [R20+0x170] ;  /* 0x0001700014147984 */ /* 0x000f220000000c00 */
[----:B--2---:R-:W-:Y:S01]  /*4760*/  VIADD R0, R0, 0xf0 ;  /* 0x000000f000007836 */ /* 0x004fe20000000000 */
[----:B------:R-:W-:Y:S01]  /*4770*/  @!PT LDS RZ, [RZ] ;  /* 0x00000000fffff984 */ /* 0x000fe20000000800 */
[----:B------:R-:W-:Y:S01]  /*4780*/  @!PT LDS RZ, [RZ] ;  /* 0x00000000fffff984 */ /* 0x000fe20000000800 */
[----:B------:R-:W-:Y:S01]  /*4790*/  @!PT LDS RZ, [RZ] ;  /* 0x00000000fffff984 */ /* 0x000fe20000000800 */
[----:B------:R-:W-:Y:S01]  /*47a0*/  @!PT LDS RZ, [RZ] ;  /* 0x00000000fffff984 */ /* 0x000fe20000000800 */
[----:B------:R2:W-:Y:S06]  /*47b0*/  MEMBAR.ALL.CTA ;  /* 0x0000000000007992 */ /* 0x0005ec0000008000 */
[----:B--2---:R-:W2:Y:S01]  /*47c0*/  FENCE.VIEW.ASYNC.S ;  /* 0x00000000000073c6 */ /* 0x004ea20000000000 */
[----:B------:R-:W-:Y:S04]  /*47d0*/  PRMT R0, RZ, 0x654, R0 ;  /* 0x00000654ff007816 */ /* 0x000fe80000000000 */
[----:B--2---:R2:W-:Y:S01]  /*47e0*/  SYNCS.ARRIVE.TRANS64.RED.A1T0 RZ, [R0+URZ], RZ ;  /* 0x000000ff00ff79a7 */ /* 0x0045e200081004ff */
[----:B----4-:R-:W-:Y:S11]  /*47f0*/  LOP3.LUT P3, RZ, R22, 0x1, RZ, 0xc0, !PT ;  /* 0x0000000116ff7812 */ /* 0x010ff6000786c0ff */
[----:B------:R-:W-:Y:S02]  /*4800*/  @!UPT UIADD3 URZ, UPT, UPT, URZ, URZ, URZ ;  /* 0x000000fffffff290 */ /* 0x000fe4000fffe0ff */
[----:B------:R-:W-:Y:S02]  /*4810*/  @P3 MOV R11, R20 ;  /* 0x00000014000b3202 */ /* 0x000fe40000000f00 */
[----:B------:R-:W-:Y:S01]  /*4820*/  @P3 LOP3.LUT R10, R21, 0xffff, RZ, 0xc0, !PT ;  /* 0x0000ffff150a3812 */ /* 0x000fe200078ec0ff */
[----:B--2---:R-:W-:Y:S06]  /*4830*/  @!P0 BRA `(.L_x_94) ;  /* 0x0000000000a48947 */ /* 0x004fec0003800000 */
[-C--:B-1----:R-:W-:Y:S01]  /*4840*/  IMAD.HI.U32 R0, R19, R7.reuse, RZ ;  /* 0x0000000713007227 */ /* 0x082fe200078e00ff */
[----:B------:R-:W-:Y:S02]  /*4850*/  ISETP.NE.AND P0, PT, R6, 0x1, PT ;  /* 0x000000010600780c */ /* 0x000fe40003f05270 */
[----:B------:R-:W-:Y:S01]  /*4860*/  ISETP.NE.AND P2, PT, R40, 0x1, PT ;  /* 0x000000012800780c */ /* 0x000fe20003f45270 */
[----:B---3--:R-:W-:Y:S01]  /*4870*/  IMAD.HI.U32 R9, R24, R16, RZ ;  /* 0x0000001018097227 */ /* 0x008fe200078e00ff */
[----:B------:R-:W-:Y:S02]  /*4880*/  SHF.R.U32.HI R0, RZ, R18, R0 ;  /* 0x00000012ff007219 */ /* 0x000fe40000011600 */
[----:B------:R-:W-:Y:S01]  /*4890*/  ISETP.NE.AND P4, PT, R3, 0x1, PT ;  /* 0x000000010300780c */ /* 0x000fe20003f85270 */
[----:B------:R-:W-:Y:S01]  /*48a0*/  IMAD.HI.U32 R13, R10, R7, RZ ;  /* 0x000000070a0d7227 */ /* 0x000fe200078e00ff */
[----:B------:R-:W-:Y:S02]  /*48b0*/  SHF.R.U32.HI R9, RZ, R17, R9 ;  /* 0x00000011ff097219 */ /* 0x000fe40000011609 */
[----:B------:R-:W-:Y:S01]  /*48c0*/  SEL R0, R19, R0, !P0 ;  /* 0x0000000013007207 */ /* 0x000fe20004000000 */
[----:B------:R-:W-:Y:S01]  /*48d0*/  IMAD.HI.U32 R12, R11, R16, RZ ;  /* 0x000000100b0c7227 */ /* 0x000fe200078e00ff */
[----:B------:R-:W-:Y:S03]  /*48e0*/  SEL R9, R24, R9, !P4 ;  /* 0x0000000918097207 */ /* 0x000fe60006000000 */
[-C--:B------:R-:W-:Y:S01]  /*48f0*/  IMAD.HI.U32 R8, R0, R4.reuse, RZ ;  /* 0x0000000400087227 */ /* 0x080fe200078e00ff */
[----:B------:R-:W-:Y:S03]  /*4900*/  SHF.R.U32.HI R12, RZ, R17, R12 ;  /* 0x00000011ff0c7219 */ /* 0x000fe6000001160c */
[----:B------:R-:W-:Y:S01]  /*4910*/  IMAD.HI.U32 R2, R9, R4, RZ ;  /* 0x0000000409027227 */ /* 0x000fe200078e00ff */
[-C--:B------:R-:W-:Y:S02]  /*4920*/  @P2 SHF.R.U32.HI R0, RZ, R5.reuse, R8 ;  /* 0x00000005ff002219 */ /* 0x080fe40000011608 */
[----:B------:R-:W-:Y:S02]  /*4930*/  SHF.R.U32.HI R8, RZ, R18, R13 ;  /* 0x00000012ff087219 */ /* 0x000fe4000001160d */
[----:B------:R-:W-:Y:S01]  /*4940*/  @P2 SHF.R.U32.HI R9, RZ, R5, R2 ;  /* 0x00000005ff092219 */ /* 0x000fe20000011602 */
[----:B------:R-:W-:Y:S01]  /*4950*/  IMAD R0, R40, R0, RZ ;  /* 0x0000000028007224 */ /* 0x000fe200078e02ff */
[----:B------:R-:W-:Y:S02]  /*4960*/  SEL R8, R10, R8, !P0 ;  /* 0x000000080a087207 */ /* 0x000fe40004000000 */
[----:B------:R-:W-:Y:S01]  /*4970*/  SEL R2, R11, R12, !P4 ;  /* 0x0000000c0b027207 */ /* 0x000fe20006000000 */
[----:B------:R-:W-:Y:S01]  /*4980*/  IMAD R12, R40, R9, RZ ;  /* 0x00000009280c7224 */ /* 0x000fe200078e02ff */
[C---:B------:R-:W-:Y:S01]  /*4990*/  ISETP.GE.AND P0, PT, R8.reuse, R0, PT ;  /* 0x000000000800720c */ /* 0x040fe20003f06270 */
[----:B------:R-:W-:Y:S03]  /*49a0*/  IMAD.HI.U32 R0, R8, R4, RZ ;  /* 0x0000000408007227 */ /* 0x000fe600078e00ff */
[----:B------:R-:W-:Y:S02]  /*49b0*/  ISETP.GE.OR P0, PT, R2, R12, P0 ;  /* 0x0000000c0200720c */ /* 0x000fe40000706670 */
[-C--:B------:R-:W-:Y:S04]  /*49c0*/  SHF.R.U32.HI R0, RZ, R5.reuse, R0 ;  /* 0x00000005ff007219 */ /* 0x080fe80000011600 */
[----:B------:R-:W-:Y:S05]  /*49d0*/  SEL R13, R8, R0, !P2 ;  /* 0x00000000080d7207 */ /* 0x000fea0005000000 */
[----:B------:R-:W-:Y:S02]  /*49e0*/  IMAD.MOV R12, RZ, RZ, -R13 ;  /* 0x000000ffff0c7224 */ /* 0x000fe400078e0a0d */
[----:B------:R-:W-:Y:S04]  /*49f0*/  @!P0 IMAD.HI.U32 R0, R2, R4, RZ ;  /* 0x0000000402008227 */ /* 0x000fe800078e00ff */
[----:B------:R-:W-:Y:S01]  /*4a00*/  IMAD R12, R40, R12, R8 ;  /* 0x0000000c280c7224 */ /* 0x000fe200078e0208 */
[----:B------:R-:W-:Y:S04]  /*4a10*/  @!P0 SHF.R.U32.HI R0, RZ, R5, R0 ;  /* 0x00000005ff008219 */ /* 0x000fe80000011600 */
[----:B------:R-:W-:Y:S04]  /*4a20*/  @!P0 SEL R0, R2, R0, !P2 ;  /* 0x0000000002008207 */ /* 0x000fe80005000000 */
[----:B------:R-:W-:Y:S01]  /*4a30*/  @!P0 IADD3 R13, PT, PT, R13, -R0, RZ ;  /* 0x800000000d0d8210 */ /* 0x000fe20007ffe0ff */
[----:B------:R-:W-:Y:S01]  /*4a40*/  @!P0 IMAD R0, R9, R12, R0 ;  /* 0x0000000c09008224 */ /* 0x000fe200078e0200 */
[----:B------:R-:W-:Y:S01]  /*4a50*/  IADD3 R9, PT, PT, -R8, RZ, RZ ;  /* 0x000000ff08097210 */ /* 0x000fe20007ffe1ff */
[--C-:B------:R-:W-:Y:S02]  /*4a60*/  IMAD.MOV R12, RZ, RZ, -R2.reuse ;  /* 0x000000ffff0c7224 */ /* 0x100fe400078e0a02 */
[----:B------:R-:W-:Y:S02]  /*4a70*/  @!P0 IMAD R8, R13, R40, R2 ;  /* 0x000000280d088224 */ /* 0x000fe400078e0202 */
[----:B------:R-:W-:Y:S02]  /*4a80*/  @!P0 IMAD.MOV.U32 R2, RZ, RZ, R0 ;  /* 0x000000ffff028224 */ /* 0x000fe400078e0000 */
[----:B------:R-:W-:Y:S02]  /*4a90*/  IMAD R11, R3, R12, R11 ;  /* 0x0000000c030b7224 */ /* 0x000fe400078e020b */
[----:B------:R-:W-:Y:S02]  /*4aa0*/  IMAD R10, R6, R9, R10 ;  /* 0x00000009060a7224 */ /* 0x000fe400078e020a */
[----:B------:R-:W-:Y:S02]  /*4ab0*/  IMAD R11, R2, R3, R11 ;  /* 0x00000003020b7224 */ /* 0x000fe400078e020b */
[----:B------:R-:W-:Y:S02]  /*4ac0*/  IMAD R10, R8, R6, R10 ;  /* 0x00000006080a7224 */ /* 0x000fe400078e020a */
.L_x_94:
[----:B------:R-:W-:Y:S05]  /*4ad0*/  BRA.U UP1, `(.L_x_95) ;  /* 0x0000000101107547 */ /* 0x000fea000b800000 */
[----:B------:R-:W-:Y:S04]  /*4ae0*/  MOV R2, UR7 ;  /* 0x0000000700027c02 */ /* 0x000fe80008000f00 */
[----:B------:R-:W-:Y:S04]  /*4af0*/  SHF.L.U32 R2, R2, 0x1f, RZ ;  /* 0x0000001f02027819 */ /* 0x000fe800000006ff */
[----:B------:R-:W2:Y:S02]  /*4b00*/  SYNCS.PHASECHK.TRANS64.TRYWAIT P0, [UR6+0xd8], R2 ;  /* 0x0000d802ff0075a7 */ /* 0x000ea40008001106 */
[----:B--2---:R-:W-:Y:S05]  /*4b10*/  @!P0 BRA `(.L_x_96) ;  /* 0x0000003c00e48947 */ /* 0x004fea0003800000 */
.L_x_95:
[----:B------:R-:W-:Y:S02]  /*4b20*/  R2UR UR11, R14 ;  /* 0x000000000e0b72ca */ /* 0x000fe400000e0000 */
[----:B------:R-:W-:Y:S02]  /*4b30*/  R2UR UR10, R15 ;  /* 0x000000000f0a72ca */ /* 0x000fe400000e0000 */
[----:B------:R-:W-:Y:S04]  /*4b40*/  ISETP.NE.U32.AND P2, PT, RZ, UR4, PT ;  /* 0x00000004ff007c0c */ /* 0x000fe8000bf45070 */
[----:B------:R-:W-:Y:S05]  /*4b50*/  ISETP.NE.AND.EX P2, PT, RZ, UR5, PT, P2 ;  /* 0x00000005ff007c0c */ /* 0x000fea000bf45320 */
[----:B------:R-:W-:Y:S02]  /*4b60*/  USHF.L.U32 UR11, UR11, 0x7, URZ ;  /* 0x000000070b0b7899 */ /* 0x000fe400080006ff */
[----:B------:R-:W-:Y:S01]  /*4b70*/  USHF.L.U32 UR10, UR10, 0x6, URZ ;  /* 0x000000060a0a7899 */ /* 0x000fe200080006ff */
[----:B------:R-:W-:Y:S11]  /*4b80*/  BRA.U !UP4, `(.L_x_97) ;  /* 0x000000010c347547 */ /* 0x000ff6000b800000 */
[----:B------:R-:W-:Y:S01]  /*4b90*/  UPLOP3.LUT UP0, UPT, UPT, UPT, UP3, 0x80, 0x8 ;  /* 0x000000000008789c */ /* 0x000fe20003f0f030 */
[----:B--2---:R-:W-:Y:S02]  /*4ba0*/  HFMA2 R0, -RZ, RZ, 0, 5.9604644775390625e-08 ;  /* 0x00000001ff007431 */ /* 0x004fe400000001ff */
[----:B------:R-:W-:Y:S03]  /*4bb0*/  IMAD.MOV.U32 R92, RZ, RZ, 0x1 ;  /* 0x00000001ff5c7424 */ /* 0x000fe600078e00ff */
[----:B------:R-:W-:Y:S05]  /*4bc0*/  PLOP3.LUT P0, PT, PT, PT, UP0, 0x80, 0x8 ;  /* 0x000000000008781c */ /* 0x000fea0003f0f008 */
[----:B------:R-:W2:Y:S01]  /*4bd0*/  @UP0 LDCU.64 UR14, c[0x0][0x888] ;  /* 0x00011100ff0e07ac */ /* 0x000ea20008000a00 */
[----:B------:R-:W-:Y:S07]  /*4be0*/  @UP0 UIMAD UR8, UR36, UR4, URZ ;  /* 0x00000004240802a4 */ /* 0x000fee000f8e02ff */
[----:B------:R-:W-:Y:S01]  /*4bf0*/  @!P0 PRMT R92, R0, 0x7610, R92 ;  /* 0x00007610005c8816 */ /* 0x000fe2000000005c */
[----:B--2---:R-:W-:Y:S03]  /*4c00*/  @UP0 UIMAD.WIDE UR14, UR8, 0x4, UR14 ;  /* 0x00000004080e08a5 */ /* 0x004fe6000f8e020e */
[----:B------:R-:W2:Y:S03]  /*4c10*/  @!UP0 LDCU UR8, c[0x0][0x880] ;  /* 0x00011000ff0887ac */ /* 0x000ea60008000800 */
[----:B------:R-:W-:Y:S01]  /*4c20*/  IMAD.U32 R8, RZ, RZ, UR14 ;  /* 0x0000000eff087e24 */ /* 0x000fe2000f8e00ff */
[----:B------:R-:W-:Y:S05]  /*4c30*/  MOV R9, UR15 ;  /* 0x0000000f00097c02 */ /* 0x000fea0008000f00 */
[----:B-----5:R4:W5:Y:S02]  /*4c40*/  @P0 LDG.E R49, desc[UR46][R8.64] ;  /* 0x0000002e08310981 */ /* 0x020964000c1e1900 */
[----:B--2-4-:R-:W-:Y:S07]  /*4c50*/  @!P0 IMAD.U32 R49, RZ, RZ, UR8 ;  /* 0x00000008ff318e24 */ /* 0x014fee000f8e00ff */
.L_x_97:
[----:B-----5:R-:W-:Y:S01]  /*4c60*/  @!P2 FSETP.EQ.AND P0, PT, R49, RZ, PT ;  /* 0x000000ff3100a20b */ /* 0x020fe20003f02000 */
[----:B------:R-:W-:Y:S01]  /*4c70*/  @!UPT UIADD3 URZ, UPT, UPT, URZ, URZ, URZ ;  /* 0x000000fffffff290 */ /* 0x000fe2000fffe0ff */
[----:B------:R-:W-:Y:S11]  /*4c80*/  @!P2 BRA `(.L_x_98) ;  /* 0x000000000014a947 */ /* 0x000ff60003800000 */
[----:B------:R-:W-:Y:S02]  /*4c90*/  LOP3.LUT P2, RZ, R92, 0xff, RZ, 0xc0, !PT ;  /* 0x000000ff5cff7812 */ /* 0x000fe4000784c0ff */
[----:B------:R-:W-:Y:S04]  /*4ca0*/  PLOP3.LUT P0, PT, PT, PT, UP0, 0x80, 0x8 ;  /* 0x000000000008781c */ /* 0x000fe80003f0f008 */
[----:B------:R-:W-:Y:S07]  /*4cb0*/  PLOP3.LUT P0, PT, P0, PT, PT, 0x8, 0x80 ;  /* 0x000000000080781c */ /* 0x000fee000070e170 */
[----:B------:R-:W-:Y:S11]  /*4cc0*/  @P2 FSETP.EQ.AND P0, PT, R49, RZ, PT ;  /* 0x000000ff3100220b */ /* 0x000ff60003f02000 */
[----:B------:R-:W-:Y:S02]  /*4cd0*/  @!UPT UIADD3 URZ, UPT, UPT, URZ, URZ, URZ ;  /* 0x000000fffffff290 */ /* 0x000fe4000fffe0ff */
.L_x_98:
[----:B------:R-:W-:Y:S01]  /*4ce0*/  ULEA UR15, UR13, UR6, 0x3 ;  /* 0x000000060d0f7291 */ /* 0x000fe2000f8e18ff */
[----:B------:R-:W-:Y:S02]  /*4cf0*/  SHF.L.U32 R9, R29, 0x1f, RZ ;  /* 0x0000001f1d097819 */ /* 0x000fe400000006ff */
[----:B------:R-:W-:Y:S04]  /*4d00*/  ELECT P4, URZ, PT ;  /* 0x0000000000ff782f */ /* 0x000fe80003880000 */
[----:B------:R-:W-:Y:S02]  /*4d10*/  PLOP3.LUT P4, PT, P0, P4, PT, 0xf2, 0x2f ;  /* 0x00000000002f781c */ /* 0x000fe40000789e72 */
[----:B------:R-:W4:Y:S11]  /*4d20*/  SYNCS.PHASECHK.TRANS64.TRYWAIT P2, [UR15+0xb8], R9 ;  /* 0x0000b809ff0075a7 */ /* 0x000f36000804110f */
[----:B-1----:R-:W-:Y:S05]  /*4d30*/  @!P4 IADD3 R8, P0, PT, R30, 0x580, RZ ;  /* 0x000005801e08c810 */ /* 0x002fea0007f1e0ff */
[----:B--2---:R-:W-:Y:S01]  /*4d40*/  @!P4 IMAD.X R2, RZ, RZ, R31, P0 ;  /* 0x000000ffff02c224 */ /* 0x004fe200000e061f */
[----:B----4-:R-:W-:Y:S07]  /*4d50*/  @!P2 BRA `(.L_x_99) ;  /* 0x0000003c006ca947 */ /* 0x010fee0003800000 */
.L_x_185:
[----:B------:R-:W2:Y:S01]  /*4d60*/  LDC.64 R12, c[0x0][0xb18] ;  /* 0x0002c600ff0c7b82 */ /* 0x000ea20000000a00 */
[----:B------:R-:W-:Y:S01]  /*4d70*/  @!P4 R2UR UR8, R2 ;  /* 0x000000000208c2ca */ /* 0x000fe200000e0000 */
[----:B------:R-:W-:Y:S01]  /*4d80*/  VOTEU.ALL UP2, P4 ;  /* 0x0000000000ff7886 */ /* 0x000fe20002040000 */
[----:B------:R-:W-:Y:S01]  /*4d90*/  @!P4 R2UR UR9, R8 ;  /* 0x000000000809c2ca */ /* 0x000fe200000e0000 */
[----:B------:R-:W-:Y:S01]  /*4da0*/  VOTEU.ALL UP1, P4 ;  /* 0x0000000000ff7886 */ /* 0x000fe20002020000 */
[----:B-1----:R-:W-:Y:S03]  /*4db0*/  @!P4 IMAD.MOV.U32 R0, RZ, RZ, 0x2000 ;  /* 0x00002000ff00c424 */ /* 0x002fe600078e00ff */
[----:B------:R-:W1:Y:S01]  /*4dc0*/  @!P1 LDC R2, c[0x0][0xb0c] ;  /* 0x0002c300ff029b82 */ /* 0x000e620000000800 */
[----:B------:R-:W-:Y:S01]  /*4dd0*/  UMOV UR20, 0x0 ;  /* 0x0000000000147882 */ /* 0x000fe20000000000 */
[----:B------:R-:W-:Y:S01]  /*4de0*/  UMOV UR21, 0x10000000 ;  /* 0x1000000000157882 */ /* 0x000fe20000000000 */
[----:B------:R-:W-:Y:S01]  /*4df0*/  UMOV UR12, UR36 ;  /* 0x00000024000c7c82 */ /* 0x000fe20008000000 */
[----:B------:R-:W-:Y:S01]  /*4e00*/  UIADD3 UR14, UPT, UPT, UR13, 0x1, URZ ;  /* 0x000000010d0e7890 */ /* 0x000fe2000fffe0ff */
[----:B------:R-:W-:Y:S01]  /*4e10*/  @P3 SHF.R.U32.HI R26, RZ, 0x10, R21 ;  /* 0x00000010ff1a3819 */ /* 0x000fe20000011615 */
[----:B------:R-:W-:Y:S02]  /*4e20*/  VIADD R28, R28, 0x1 ;  /* 0x000000011c1c7836 */ /* 0x000fe40000000000 */
[----:B------:R-:W-:Y:S01]  /*4e30*/  IMAD.U32 R9, RZ, RZ, UR8 ;  /* 0x00000008ff097e24 */ /* 0x000fe2000f8e00ff */
[----:B------:R-:W-:Y:S01]  /*4e40*/  @!UP2 ULEA UR8, UR13, UR6, 0xd ;  /* 0x000000060d08a291 */ /* 0x000fe2000f8e68ff */
[----:B------:R-:W-:Y:S01]  /*4e50*/  IMAD.U32 R8, RZ, RZ, UR9 ;  /* 0x00000009ff087e24 */ /* 0x000fe2000f8e00ff */
[----:B------:R-:W-:Y:S02]  /*4e60*/  UIADD3 UR9, UPT, UPT, UR15, 0xa0, URZ ;  /* 0x000000a00f097890 */ /* 0x000fe4000fffe0ff */
[----:B------:R-:W-:Y:S01]  /*4e70*/  @!P4 R2UR UR19, R9 ;  /* 0x000000000913c2ca */ /* 0x000fe200000e0000 */
[----:B------:R-:W-:Y:S01]  /*4e80*/  @!UP2 UIADD3 UR8, UPT, UPT, UR8, 0x200, URZ ;  /* 0x000002000808a890 */ /* 0x000fe2000fffe0ff */
[----:B------:R-:W-:Y:S01]  /*4e90*/  @!P4 R2UR UR18, R8 ;  /* 0x000000000812c2ca */ /* 0x000fe200000e0000 */
[----:B------:R-:W-:Y:S01]  /*4ea0*/  UISETP.NE.AND UP5, UPT, UR14, 0x3, UPT ;  /* 0x000000030e00788c */ /* 0x000fe2000bfa5270 */
[----:B------:R-:W4:Y:S01]  /*4eb0*/  LDC.64 R8, c[0x0][0xb10] ;  /* 0x0002c400ff087b82 */ /* 0x000f220000000a00 */
[----:B------:R-:W-:Y:S02]  /*4ec0*/  UPRMT UR16, UR37, 0x654, UR9 ;  /* 0x0000065425107896 */ /* 0x000fe40008000009 */
[----:B------:R-:W-:Y:S02]  /*4ed0*/  USEL UR17, URZ, 0x1, UP5 ;  /* 0x00000001ff117887 */ /* 0x000fe4000a800000 */
[----:B------:R-:W-:Y:S04]  /*4ee0*/  USEL UR14, UR14, URZ, UP5 ;  /* 0x000000ff0e0e7287 */ /* 0x000fe8000a800000 */
[----:B------:R-:W-:Y:S01]  /*4ef0*/  ULEA UR13, UR14, UR6, 0x3 ;  /* 0x000000060e0d7291 */ /* 0x000fe2000f8e18ff */
[----:B------:R-:W-:Y:S01]  /*4f00*/  LOP3.LUT R29, R29, UR17, RZ, 0x3c, !PT ;  /* 0x000000111d1d7c12 */ /* 0x000fe2000f8e3cff */
[----:B------:R1:W-:Y:S01]  /*4f10*/  @!UP1 UTMALDG.3D [UR8], [UR18], desc[UR20] ;  /* 0x00001408120095b4 */ /* 0x0003e20008011000 */
[----:B------:R5:W-:Y:S02]  /*4f20*/  @!P4 SYNCS.ARRIVE.TRANS64.RED.A0TR RZ, [UR15+0xa0], R0 ;  /* 0x0000a000ffffc9a7 */ /* 0x000be4000830040f */
[----:B------:R-:W-:Y:S01]  /*4f30*/  SHF.L.U32 R14, R29, 0x1f, RZ ;  /* 0x0000001f1d0e7819 */ /* 0x000fe200000006ff */
[C---:B----4-:R-:W-:Y:S01]  /*4f40*/  @!P1 IMAD.HI.U32 R8, R11.reuse, R8, RZ ;  /* 0x000000080b089227 */ /* 0x050fe200078e00ff */
[----:B--2---:R-:W-:Y:S02]  /*4f50*/  @!P1 ISETP.NE.AND P0, PT, R12, 0x1, PT ;  /* 0x000000010c00980c */ /* 0x004fe40003f05270 */
[----:B-1----:R-:W-:Y:S01]  /*4f60*/  @!P1 ISETP.NE.AND P2, PT, R2, 0x1, PT ;  /* 0x000000010200980c */ /* 0x002fe20003f45270 */
[----:B------:R-:W-:Y:S01]  /*4f70*/  SYNCS.ARRIVE.TRANS64.RED.A1T0 RZ, [UR16], RZ ;  /* 0x000000ffffff79a7 */ /* 0x000fe20008100410 */
[C---:B------:R-:W-:Y:S01]  /*4f80*/  @!P1 IMAD.HI.U32 R13, R10.reuse, R13, RZ ;  /* 0x0000000d0a0d9227 */ /* 0x040fe200078e00ff */
[----:B------:R-:W-:Y:S04]  /*4f90*/  @!P1 SHF.R.U32.HI R8, RZ, R9, R8 ;  /* 0x00000009ff089219 */ /* 0x000fe80000011608 */
[----:B------:R-:W-:Y:S01]  /*4fa0*/  @!P1 SEL R8, R11, R8, !P2 ;  /* 0x000000080b089207 */ /* 0x000fe20005000000 */
[----:B------:R-:W1:Y:S01]  /*4fb0*/  SYNCS.PHASECHK.TRANS64.TRYWAIT P5, [UR13+0xb8], R14 ;  /* 0x0000b80eff0075a7 */ /* 0x000e6200080a110d */
[----:B-----5:R-:W2:Y:S02]  /*4fc0*/  @!P1 LDC R0, c[0x0][0xb20] ;  /* 0x0002c800ff009b82 */ /* 0x020ea40000000800 */
[----:B--2---:R-:W-:Y:S04]  /*4fd0*/  @!P1 SHF.R.U32.HI R0, RZ, R0, R13 ;  /* 0x00000000ff009219 */ /* 0x004fe8000001160d */
[----:B------:R-:W-:Y:S05]  /*4fe0*/  @!P1 SEL R9, R10, R0, !P0 ;  /* 0x000000000a099207 */ /* 0x000fea0004000000 */
[----:B------:R-:W-:Y:S02]  /*4ff0*/  @!P1 IMAD.IADD R0, R9, 0x1, -R8 ;  /* 0x0000000109009824 */ /* 0x000fe400078e0a08 */
[----:B------:R-:W-:Y:S02]  /*5000*/  @!P1 IMAD.IADD R8, R8, 0x1, -R9 ;  /* 0x0000000108089824 */ /* 0x000fe400078e0a09 */
[----:B------:R-:W-:Y:S02]  /*5010*/  @!P1 IMAD R11, R0, R2, R11 ;  /* 0x00000002000b9224 */ /* 0x000fe400078e020b */
[----:B------:R-:W-:Y:S01]  /*5020*/  @!P1 IMAD R10, R8, R12, R10 ;  /* 0x0000000c080a9224 */ /* 0x000fe200078e020a */
[----:B-1----:R-:W-:Y:S06]  /*5030*/  @!P5 BRA `(.L_x_100) ;  /* 0x0000003800ccd947 */ /* 0x002fec0003800000 */
.L_x_187:
[----:B------:R-:W-:Y:S01]  /*5040*/  @!P4 IADD3 R2, P0, PT, R30, 0x580, RZ ;  /* 0x000005801e02c810 */ /* 0x000fe20007f1e0ff */
[----:B------:R-:W-:Y:S01]  /*5050*/  UMOV UR18, 0x0 ;  /* 0x0000000000127882 */ /* 0x000fe20000000000 */
[----:B------:R-:W-:Y:S01]  /*5060*/  UMOV UR19, 0x10000000 ;  /* 0x1000000000137882 */ /* 0x000fe20000000000 */
[----:B------:R-:W-:Y:S01]  /*5070*/  VOTEU.ALL UP1, P4 ;  /* 0x0000000000ff7886 */ /* 0x000fe20002020000 */
[----:B------:R-:W-:Y:S01]  /*5080*/  @!P4 R2UR UR9, R2 ;  /* 0x000000000209c2ca */ /* 0x000fe200000e0000 */
[----:B-1----:R-:W-:Y:S01]  /*5090*/  @!P4 IMAD.X R0, RZ, RZ, R31, P0 ;  /* 0x000000ffff00c224 */ /* 0x002fe200000e061f */
[----:B------:R-:W-:Y:S01]  /*50a0*/  UMOV UR12, UR36 ;  /* 0x00000024000c7c82 */ /* 0x000fe20008000000 */
[----:B------:R-:W-:Y:S01]  /*50b0*/  @P3 R2UR UR36, R26 ;  /* 0x000000001a2432ca */ /* 0x000fe200000e0000 */
[----:B------:R-:W-:Y:S01]  /*50c0*/  @!UP1 ULEA UR15, UR14, UR6, 0xd ;  /* 0x000000060e0f9291 */ /* 0x000fe2000f8e68ff */
[----:B------:R-:W-:Y:S01]  /*50d0*/  ISETP.NE.AND P0, PT, R28, 0x2, PT ;  /* 0x000000021c00780c */ /* 0x000fe20003f05270 */
[----:B------:R-:W-:Y:S01]  /*50e0*/  @!UP1 UIADD3 UR10, UPT, UPT, UR10, 0x20, URZ ;  /* 0x000000200a0a9890 */ /* 0x000fe2000fffe0ff */
[----:B------:R-:W-:Y:S01]  /*50f0*/  @!P4 R2UR UR8, R0 ;  /* 0x000000000008c2ca */ /* 0x000fe200000e0000 */
[----:B------:R-:W-:Y:S01]  /*5100*/  IMAD.IADD R15, R10, 0x1, R90 ;  /* 0x000000010a0f7824 */ /* 0x000fe200078e025a */
[----:B------:R-:W-:Y:S01]  /*5110*/  SEL R0, RZ, 0x1, P0 ;  /* 0x00000001ff007807 */ /* 0x000fe20000000000 */
[----:B------:R-:W-:Y:S01]  /*5120*/  IMAD.IADD R14, R11, 0x1, R91 ;  /* 0x000000010b0e7824 */ /* 0x000fe200078e025b */
[----:B------:R-:W-:Y:S02]  /*5130*/  SEL R28, R28, RZ, P0 ;  /* 0x000000ff1c1c7207 */ /* 0x000fe40000000000 */
[----:B------:R-:W-:Y:S01]  /*5140*/  IMAD.U32 R8, RZ, RZ, UR9 ;  /* 0x00000009ff087e24 */ /* 0x000fe2000f8e00ff */
[----:B------:R-:W-:Y:S01]  /*5150*/  UIADD3 UR9, UPT, UPT, UR13, 0xa0, URZ ;  /* 0x000000a00d097890 */ /* 0x000fe2000fffe0ff */
[----:B------:R-:W-:Y:S03]  /*5160*/  LOP3.LUT R27, R27, R0, RZ, 0x3c, !PT ;  /* 0x000000001b1b7212 */ /* 0x000fe600078e3cff */
[----:B------:R-:W-:Y:S02]  /*5170*/  @!P4 R2UR UR16, R8 ;  /* 0x000000000810c2ca */ /* 0x000fe400000e0000 */
[----:B------:R-:W-:Y:S01]  /*5180*/  IMAD.U32 R9, RZ, RZ, UR8 ;  /* 0x00000008ff097e24 */ /* 0x000fe2000f8e00ff */
[----:B------:R-:W-:Y:S01]  /*5190*/  @!UP1 UIADD3 UR8, UPT, UPT, UR15, 0x200, URZ ;  /* 0x000002000f089890 */ /* 0x000fe2000fffe0ff */
[----:B------:R-:W-:Y:S01]  /*51a0*/  VOTEU.ALL UP1, P4 ;  /* 0x0000000000ff7886 */ /* 0x000fe20002020000 */
[----:B------:R-:W-:Y:S02]  /*51b0*/  UPRMT UR15, UR37, 0x654, UR9 ;  /* 0x00000654250f7896 */ /* 0x000fe40008000009 */
[----:B------:R-:W-:Y:S11]  /*51c0*/  @!P4 R2UR UR17, R9 ;  /* 0x000000000911c2ca */ /* 0x000ff600000e0000 */
[----:B------:R-:W-:Y:S02]  /*51d0*/  @!UPT UIADD3 URZ, UPT, UPT, URZ, URZ, URZ ;  /* 0x000000fffffff290 */ /* 0x000fe4000fffe0ff */
[----:B------:R2:W-:Y:S01]  /*51e0*/  @!UP1 UTMALDG.3D [UR8], [UR16], desc[UR18] ;  /* 0x00001208100095b4 */ /* 0x0005e20008011000 */
[----:B------:R2:W-:Y:S01]  /*51f0*/  @!P4 SYNCS.ARRIVE.TRANS64.RED.A0TR RZ, [UR13+0xa0], R25 ;  /* 0x0000a019ffffc9a7 */ /* 0x0005e2000830040d */
[----:B------:R-:W-:Y:S04]  /*5200*/  UIADD3 UR13, UPT, UPT, UR14, 0x1, URZ ;  /* 0x000000010e0d7890 */ /* 0x000fe8000fffe0ff */
[----:B------:R-:W-:Y:S04]  /*5210*/  UISETP.NE.AND UP1, UPT, UR13, 0x3, UPT ;  /* 0x000000030d00788c */ /* 0x000fe8000bf25270 */
[----:B------:R-:W-:Y:S02]  /*5220*/  USEL UR14, URZ, 0x1, UP1 ;  /* 0x00000001ff0e7887 */ /* 0x000fe40008800000 */
[----:B------:R-:W-:Y:S02]  /*5230*/  USEL UR13, UR13, URZ, UP1 ;  /* 0x000000ff0d0d7287 */ /* 0x000fe40008800000 */
[----:B------:R-:W-:Y:S02]  /*5240*/  UPLOP3.LUT UP1, UPT, UPT, UPT, UPT, 0x80, 0x8 ;  /* 0x000000000008789c */ /* 0x000fe40003f2f070 */
[----:B------:R-:W-:Y:S01]  /*5250*/  LOP3.LUT R29, R29, UR14, RZ, 0x3c, !PT ;  /* 0x0000000e1d1d7c12 */ /* 0x000fe2000f8e3cff */
[----:B------:R-:W-:Y:S01]  /*5260*/  SYNCS.ARRIVE.TRANS64.RED.A1T0 RZ, [UR15], RZ ;  /* 0x000000ffffff79a7 */ /* 0x000fe2000810040f */
[----:B------:R-:W-:Y:S07]  /*5270*/  @P3 BRA `(.L_x_101) ;  /* 0xfffffff4001c3947 */ /* 0x000fee000383ffff */
[----:B------:R-:W-:Y:S01]  /*5280*/  UIADD3 UR6, UPT, UPT, UR6, 0xb8, URZ ;  /* 0x000000b806067890 */ /* 0x000fe2000fffe0ff */
[----:B------:R-:W-:-:S03]  /*5290*/  SHF.L.U32 R2, R29, 0x1f, RZ ;  /* 0x0000001f1d027819 */ /* 0x000fc600000006ff */
[----:B------:R-:W-:-:S09]  /*52a0*/  ULEA UR4, UR13, UR6, 0x3 ;  /* 0x000000060d047291 */ /* 0x000fd2000f8e18ff */
[----:B------:R-:W1:Y:S02]  /*52b0*/  SYNCS.PHASECHK.TRANS64.TRYWAIT P0, [UR4], R2 ;  /* 0x00000002ff0075a7 */ /* 0x000e640008001104 */
[----:B-1----:R-:W-:Y:S05]  /*52c0*/  @!P0 BRA `(.L_x_102) ;  /* 0x0000003800408947 */ /* 0x002fea0003800000 */
.L_x_189:
        /* <DEDUP_REMOVED lines=9> */
.L_x_191:
[----:B------:R-:W-:-:S04]  /*5360*/  UIADD3 UR5, UPT, UPT, UR5, 0x1, URZ ;  /* 0x0000000105057890 */ /* 0x000fc8000fffe0ff */
[----:B------:R-:W-:-:S04]  /*5370*/  UISETP.NE.AND UP0, UPT, UR5, 0x3, UPT ;  /* 0x000000030500788c */ /* 0x000fc8000bf05270 */
[----:B------:R-:W-:Y:S02]  /*5380*/  USEL UR4, URZ, 0x1, UP0 ;  /* 0x00000001ff047887 */ /* 0x000fe40008000000 */
[----:B------:R-:W-:-:S04]  /*5390*/  USEL UR5, UR5, URZ, UP0 ;  /* 0x000000ff05057287 */ /* 0x000fc80008000000 */
[----:B------:R-:W-:Y:S01]  /*53a0*/  ULEA UR5, UR5, UR6, 0x3 ;  /* 0x0000000605057291 */ /* 0x000fe2000f8e18ff */
[----:B-1----:R-:W-:-:S04]  /*53b0*/  LOP3.LUT R2, R29, UR4, RZ, 0x3c, !PT ;  /* 0x000000041d027c12 */ /* 0x002fc8000f8e3cff */
[----:B------:R-:W-:Y:S01]  /*53c0*/  SHF.L.U32 R2, R2, 0x1f, RZ ;  /* 0x0000001f02027819 */ /* 0x000fe200000006ff */
[----:B------:R-:W-:-:S07]  /*53d0*/  IMAD.U32 R0, RZ, RZ, UR5 ;  /* 0x00000005ff007e24 */ /* 0x000fce000f8e00ff */
.L_x_104:
[----:B-1----:R1:W4:Y:S02]  /*53e0*/  SYNCS.PHASECHK.TRANS64.TRYWAIT P0, [R0+URZ], R2 ;  /* 0x00000002000075a7 */ /* 0x00232400080011ff */
[----:B----4-:R-:W-:Y:S05]  /*53f0*/  @!P0 NANOSLEEP.SYNCS 0x989680 ;  /* 0x009896800000895d */ /* 0x010fea0003900000 */
[----:B------:R-:W4:Y:S02]  /*5400*/  @!P0 SYNCS.PHASECHK.TRANS64 P0, [R0+URZ], R2 ;  /* 0x00000002000085a7 */ /* 0x000f2400080010ff */
[----:B--2-4-:R-:W-:Y:S05]  /*5410*/  @P0 EXIT ;  /* 0x000000000000094d */ /* 0x014fea0003800000 */
[----:B------:R-:W-:Y:S05]  /*5420*/  BRA `(.L_x_104) ;  /* 0xfffffffc00ec7947 */ /* 0x000fea000383ffff */
.L_x_92:
[----:B------:R-:W-:-:S06]  /*5430*/  UISETP.GE.AND UP1, UPT, UR10, 0x4, UPT ;  /* 0x000000040a00788c */ /* 0x000fcc000bf26270 */
[----:B------:R-:W-:-:S13]  /*5440*/  PLOP3.LUT P0, PT, PT, PT, UP1, 0x80, 0x8 ;  /* 0x000000000008781c */ /* 0x000fda0003f0f018 */
[----:B------:R-:W-:Y:S05]  /*5450*/  @!P0 EXIT ;  /* 0x000000000000894d */ /* 0x000fea0003800000 */
[----:B------:R-:W-:Y:S01]  /*5460*/  BAR.SYNC.DEFER_BLOCKING 0x6, 0xa0 ;  /* 0x0182800000007b1d */ /* 0x000fe20000010000 */
[C---:B------:R-:W-:Y:S01]  /*5470*/  IMAD.SHL.U32 R2, R97.reuse, 0x20, RZ ;  /* 0x0000002061027824 */ /* 0x040fe200078e00ff */
[C---:B------:R-:W-:Y:S01]  /*5480*/  LOP3.LUT R98, R97.reuse, 0x2, RZ, 0xc0, !PT ;  /* 0x0000000261627812 */ /* 0x040fe200078ec0ff */
[C---:B------:R-:W-:Y:S01]  /*5490*/  IMAD.SHL.U32 R103, R97.reuse, 0x4, RZ ;  /* 0x0000000461677824 */ /* 0x040fe200078e00ff */
[C---:B------:R-:W-:Y:S01]  /*54a0*/  LOP3.LUT R104, R97.reuse, 0x60, RZ, 0xc0, !PT ;  /* 0x0000006061687812 */ /* 0x040fe200078ec0ff */
[C---:B------:R-:W-:Y:S01]  /*54b0*/  IMAD.U32 R46, R97.reuse, 0x10000, RZ ;  /* 0x00010000612e7824 */ /* 0x040fe200078e00ff */
[----:B------:R-:W-:Y:S02]  /*54c0*/  UMOV UR48, 0x400 ;  /* 0x0000040000307882 */ /* 0x000fe40000000000 */
[----:B------:R-:W1:Y:S01]  /*54d0*/  LDC R95, c[0x0][0x370] ;  /* 0x0000dc00ff5f7b82 */ /* 0x000e620000000800 */
[----:B------:R-:W-:Y:S01]  /*54e0*/  ULEA UR48, UR37, UR48, 0x18 ;  /* 0x0000003025307291 */ /* 0x000fe2000f8ec0ff */
[----:B------:R-:W-:Y:S01]  /*54f0*/  LOP3.LUT R3, R2, 0xc0, RZ, 0xc0, !PT ;  /* 0x000000c002037812 */ /* 0x000fe200078ec0ff */
[----:B------:R-:W-:Y:S01]  /*5500*/  IMAD.MOV.U32 R45, RZ, RZ, RZ ;  /* 0x000000ffff2d7224 */ /* 0x000fe200078e00ff */
[----:B------:R-:W-:Y:S01]  /*5510*/  LOP3.LUT R97, R97, 0x4, RZ, 0xc0, !PT ;  /* 0x0000000461617812 */ /* 0x000fe200078ec0ff */
[----:B------:R-:W-:Y:S01]  /*5520*/  UIADD3 UR52, UPT, UPT, UR48, 0x200, URZ ;  /* 0x0000020030347890 */ /* 0x000fe2000fffe0ff */
[----:B------:R-:W-:-:S02]  /*5530*/  LOP3.LUT R103, R3, 0x18, R103, 0xf8, !PT ;  /* 0x0000001803677812 */ /* 0x000fc400078ef867 */
[----:B------:R-:W-:Y:S01]  /*5540*/  CS2R R100, SRZ ;  /* 0x0000000000647805 */ /* 0x000fe2000001ff00 */
[----:B------:R-:W2:Y:S01]  /*5550*/  LDC R42, c[0x0][0xb0c] ;  /* 0x0002c300ff2a7b82 */ /* 0x000ea20000000800 */
[----:B------:R-:W-:Y:S01]  /*5560*/  LOP3.LUT R46, R46, 0x600000, RZ, 0xc0, !PT ;  /* 0x006000002e2e7812 */ /* 0x000fe200078ec0ff */
[----:B------:R-:W-:Y:S01]  /*5570*/  IMAD.MOV.U32 R108, RZ, RZ, RZ ;  /* 0x000000ffff6c7224 */ /* 0x000fe200078e00ff */
[----:B------:R-:W-:Y:S01]  /*5580*/  IADD3 R102, PT, PT, -R97, 0x2, RZ ;  /* 0x0000000261667810 */ /* 0x000fe20007ffe1ff */
[----:B------:R-:W-:Y:S01]  /*5590*/  IMAD.MOV R98, RZ, RZ, -R98 ;  /* 0x000000ffff627224 */ /* 0x000fe200078e0a62 */
[----:B------:R-:W-:Y:S01]  /*55a0*/  LOP3.LUT R103, R103, 0xf20, R2, 0xf8, !PT ;  /* 0x00000f2067677812 */ /* 0x000fe200078ef802 */
[----:B------:R-:W-:Y:S01]  /*55b0*/  IMAD.MOV R97, RZ, RZ, -R97 ;  /* 0x000000ffff617224 */ /* 0x000fe200078e0a61 */
[----:B------:R-:W3:Y:S01]  /*55c0*/  LDCU.64 UR54, c[0x0][0x348] ;  /* 0x00006900ff3677ac */ /* 0x000ee20008000a00 */
[----:B------:R-:W4:Y:S01]  /*55d0*/  LDC R93, c[0x0][0xb20] ;  /* 0x0002c800ff5d7b82 */ /* 0x000f220000000800 */
[----:B------:R-:W3:Y:S01]  /*55e0*/  LDS R0, [UR48+0x190] ;  /* 0x00019030ff007984 */ /* 0x000ee20008000800 */
[----:B------:R-:W-:Y:S01]  /*55f0*/  IMAD.SHL.U32 R102, R102, 0x10, RZ ;  /* 0x0000001066667824 */ /* 0x000fe200078e00ff */
[----:B------:R-:W-:Y:S01]  /*5600*/  LEA R103, R103, UR52, 0x1 ;  /* 0x0000003467677c11 */ /* 0x000fe2000f8e08ff */
[----:B------:R-:W-:Y:S01]  /*5610*/  UMOV UR51, 0x1 ;  /* 0x0000000100337882 */ /* 0x000fe20000000000 */
[----:B------:R-:W-:Y:S01]  /*5620*/  UMOV UR56, URZ ;  /* 0x000000ff00387c82 */ /* 0x000fe20008000000 */
[----:B------:R-:W1:Y:S02]  /*5630*/  LDCU.64 UR38, c[0x0][0x888] ;  /* 0x00011100ff2677ac */ /* 0x000e640008000a00 */
[----:B------:R-:W1:Y:S01]  /*5640*/  LDC R41, c[0x0][0xb30] ;  /* 0x0002cc00ff297b82 */ /* 0x000e620000000800 */
[----:B------:R-:W1:Y:S01]  /*5650*/  LDCU.64 UR44, c[0x0][0x890] ;  /* 0x00011200ff2c77ac */ /* 0x000e620008000a00 */
[----:B------:R-:W-:Y:S01]  /*5660*/  UMOV UR50, URZ ;  /* 0x000000ff00327c82 */ /* 0x000fe20008000000 */
[----:B------:R-:W-:-:S05]  /*5670*/  UMOV UR49, URZ ;  /* 0x000000ff00317c82 */ /* 0x000fca0008000000 */
[----:B------:R-:W1:Y:S08]  /*5680*/  LDC.64 R88, c[0x0][0xb10] ;  /* 0x0002c400ff587b82 */ /* 0x000e700000000a00 */
[----:B------:R-:W1:Y:S08]  /*5690*/  LDC.64 R38, c[0x0][0xb18] ;  /* 0x0002c600ff267b82 */ /* 0x000e700000000a00 */
[----:B------:R-:W1:Y:S08]  /*56a0*/  LDC.64 R36, c[0x0][0xb28] ;  /* 0x0002ca00ff247b82 */ /* 0x000e700000000a00 */
[----:B------:R-:W1:Y:S01]  /*56b0*/  LDC.64 R86, c[0x0][0x8b0] ;  /* 0x00022c00ff567b82 */ /* 0x000e620000000a00 */
[----:B---3--:R-:W-:-:S07]  /*56c0*/  IMAD.IADD R46, R0, 0x1, R46 ;  /* 0x00000001002e7824 */ /* 0x008fce00078e022e */
[----:B------:R-:W3:Y:S08]  /*56d0*/  LDC.64 R84, c[0x0][0x8a8] ;  /* 0x00022a00ff547b82 */ /* 0x000ef00000000a00 */
[----:B--2-4-:R-:W1:Y:S02]  /*56e0*/  LDC R94, c[0x0][0x374] ;  /* 0x0000dd00ff5e7b82 */ /* 0x014e640000000800 */
.L_x_135:
[----:B------:R-:W-:Y:S02]  /*56f0*/  LEA R0, R108, UR48, 0x3 ;  /* 0x000000306c007c11 */ /* 0x000fe4000f8e18ff */
[----:B------:R-:W-:Y:S02]  /*5700*/  SHF.L.U32 R2, R100, 0x1f, RZ ;  /* 0x0000001f64027819 */ /* 0x000fe400000006ff */
[----:B------:R-:W-:Y:S02]  /*5710*/  LEA R16, R108, UR48, 0x4 ;  /* 0x000000306c107c11 */ /* 0x000fe4000f8e20ff */
[----:B------:R-:W2:Y:S02]  /*5720*/  SYNCS.PHASECHK.TRANS64.TRYWAIT P0, [R0+URZ+0xe0], R2 ;  /* 0x0000e002000075a7 */ /* 0x000ea400080011ff */
[----:B--2---:R-:W-:Y:S05]  /*5730*/  @!P0 BRA `(.L_x_105) ;  /* 0x0000003400548947 */ /* 0x004fea0003800000 */
.L_x_192:
[----:B------:R-:W4:Y:S01]  /*5740*/  LDC.64 R10, c[0x0][0xb10] ;  /* 0x0002c400ff0a7b82 */ /* 0x000f220000000a00 */
[----:B------:R-:W3:Y:S01]  /*5750*/  LDS.128 R16, [R16+0x170] ;  /* 0x0001700010107984 */ /* 0x000ee20000000c00 */
[----:B-1----:R-:W-:Y:S01]  /*5760*/  ISETP.NE.AND P1, PT, R41, 0x1, PT ;  /* 0x000000012900780c */ /* 0x002fe20003f25270 */
[----:B--2---:R-:W-:Y:S01]  /*5770*/  VIADD R0, R0, 0xf0 ;  /* 0x000000f000007836 */ /* 0x004fe20000000000 */
[----:B------:R-:W-:Y:S04]  /*5780*/  ISETP.GE.AND P0, PT, R40, 0x1, PT ;  /* 0x000000012800780c */ /* 0x000fe80003f06270 */
[----:B------:R-:W1:Y:S01]  /*5790*/  LDC.64 R8, c[0x0][0xb18] ;  /* 0x0002c600ff087b82 */ /* 0x000e620000000a00 */
[----:B------:R-:W-:Y:S01]  /*57a0*/  PRMT R0, RZ, 0x654, R0 ;  /* 0x00000654ff007816 */ /* 0x000fe20000000000 */
[----:B------:R-:W-:Y:S01]  /*57b0*/  @!PT LDS RZ, [RZ] ;  /* 0x00000000fffff984 */ /* 0x000fe20000000800 */
[----:B------:R-:W-:Y:S01]  /*57c0*/  @!PT LDS RZ, [RZ] ;  /* 0x00000000fffff984 */ /* 0x000fe20000000800 */
[----:B------:R-:W-:Y:S01]  /*57d0*/  @!PT LDS RZ, [RZ] ;  /* 0x00000000fffff984 */ /* 0x000fe20000000800 */
[----:B------:R-:W-:Y:S01]  /*57e0*/  @!PT LDS RZ, [RZ] ;  /* 0x00000000fffff984 */ /* 0x000fe20000000800 */
[----:B------:R2:W-:Y:S06]  /*57f0*/  MEMBAR.ALL.CTA ;  /* 0x0000000000007992 */ /* 0x0005ec0000008000 */
[----:B--2---:R-:W2:Y:S01]  /*5800*/  FENCE.VIEW.ASYNC.S ;  /* 0x00000000000073c6 */ /* 0x004ea20000000000 */
[----:B------:R-:W1:Y:S08]  /*5810*/  @!P1 LDC R12, c[0x0][0xb20] ;  /* 0x0002c800ff0c9b82 */ /* 0x000e700000000800 */
[----:B------:R-:W1:Y:S01]  /*5820*/  @!P1 LDC R7, c[0x0][0xb0c] ;  /* 0x0002c300ff079b82 */ /* 0x000e620000000800 */
[----:B--2---:R2:W-:Y:S01]  /*5830*/  SYNCS.ARRIVE.TRANS64.RED.A1T0 RZ, [R0+URZ], RZ ;  /* 0x000000ff00ff79a7 */ /* 0x0045e200081004ff */
[----:B---3--:R-:W-:Y:S04]  /*5840*/  LOP3.LUT P4, RZ, R18, 0x1, RZ, 0xc0, !PT ;  /* 0x0000000112ff7812 */ /* 0x008fe8000788c0ff */
[----:B------:R-:W-:Y:S09]  /*5850*/  P2R R105, PR, RZ, 0x10 ;  /* 0x00000010ff697803 */ /* 0x000ff20000000000 */
[----:B------:R-:W-:Y:S02]  /*5860*/  @P4 MOV R44, R16 ;  /* 0x00000010002c4202 */ /* 0x000fe40000000f00 */
[----:B------:R-:W-:Y:S01]  /*5870*/  @P4 LOP3.LUT R43, R17, 0xffff, RZ, 0xc0, !PT ;  /* 0x0000ffff112b4812 */ /* 0x000fe200078ec0ff */
[----:B--2-4-:R-:W-:Y:S06]  /*5880*/  @!P0 BRA `(.L_x_106) ;  /* 0x0000000000a48947 */ /* 0x014fec0003800000 */
[----:B------:R-:W-:Y:S01]  /*5890*/  IMAD.HI.U32 R0, R94, R39, RZ ;  /* 0x000000275e007227 */ /* 0x000fe200078e00ff */
[----:B------:R-:W-:Y:S02]  /*58a0*/  ISETP.NE.AND P0, PT, R38, 0x1, PT ;  /* 0x000000012600780c */ /* 0x000fe40003f05270 */
[----:B------:R-:W-:Y:S01]  /*58b0*/  ISETP.NE.AND P2, PT, R40, 0x1, PT ;  /* 0x000000012800780c */ /* 0x000fe20003f45270 */
[----:B------:R-:W-:Y:S01]  /*58c0*/  IMAD.HI.U32 R4, R95, R88, RZ ;  /* 0x000000585f047227 */ /* 0x000fe200078e00ff */
[----:B------:R-:W-:Y:S02]  /*58d0*/  SHF.R.U32.HI R0, RZ, R93, R0 ;  /* 0x0000005dff007219 */ /* 0x000fe40000011600 */
[----:B------:R-:W-:Y:S01]  /*58e0*/  ISETP.NE.AND P3, PT, R42, 0x1, PT ;  /* 0x000000012a00780c */ /* 0x000fe20003f65270 */
[----:B------:R-:W-:Y:S01]  /*58f0*/  IMAD.HI.U32 R6, R43, R39, RZ ;  /* 0x000000272b067227 */ /* 0x000fe200078e00ff */
[-C--:B------:R-:W-:Y:S02]  /*5900*/  SHF.R.U32.HI R4, RZ, R89.reuse, R4 ;  /* 0x00000059ff047219 */ /* 0x080fe40000011604 */
[----:B------:R-:W-:Y:S01]  /*5910*/  SEL R0, R94, R0, !P0 ;  /* 0x000000005e007207 */ /* 0x000fe20004000000 */
[----:B------:R-:W-:Y:S01]  /*5920*/  IMAD.HI.U32 R5, R44, R88, RZ ;  /* 0x000000582c057227 */ /* 0x000fe200078e00ff */
[----:B------:R-:W-:Y:S03]  /*5930*/  SEL R4, R95, R4, !P3 ;  /* 0x000000045f047207 */ /* 0x000fe60005800000 */
[-C--:B------:R-:W-:Y:S01]  /*5940*/  IMAD.HI.U32 R3, R0, R36.reuse, RZ ;  /* 0x0000002400037227 */ /* 0x080fe200078e00ff */
[----:B------:R-:W-:Y:S03]  /*5950*/  SHF.R.U32.HI R5, RZ, R89, R5 ;  /* 0x00000059ff057219 */ /* 0x000fe60000011605 */
[----:B------:R-:W-:Y:S01]  /*5960*/  IMAD.HI.U32 R2, R4, R36, RZ ;  /* 0x0000002404027227 */ /* 0x000fe200078e00ff */
[----:B------:R-:W-:Y:S02]  /*5970*/  @P2 SHF.R.U32.HI R0, RZ, R37, R3 ;  /* 0x00000025ff002219 */ /* 0x000fe40000011603 */
[----:B------:R-:W-:Y:S02]  /*5980*/  SHF.R.U32.HI R3, RZ, R93, R6 ;  /* 0x0000005dff037219 */ /* 0x000fe40000011606 */
[----:B------:R-:W-:Y:S01]  /*5990*/  @P2 SHF.R.U32.HI R4, RZ, R37, R2 ;  /* 0x00000025ff042219 */ /* 0x000fe20000011602 */
[----:B------:R-:W-:Y:S01]  /*59a0*/  IMAD R0, R40, R0, RZ ;  /* 0x0000000028007224 */ /* 0x000fe200078e02ff */
[----:B------:R-:W-:Y:S02]  /*59b0*/  SEL R3, R43, R3, !P0 ;  /* 0x000000032b037207 */ /* 0x000fe40004000000 */
[----:B------:R-:W-:Y:S01]  /*59c0*/  SEL R2, R44, R5, !P3 ;  /* 0x000000052c027207 */ /* 0x000fe20005800000 */
[----:B------:R-:W-:Y:S01]  /*59d0*/  IMAD R5, R40, R4, RZ ;  /* 0x0000000428057224 */ /* 0x000fe200078e02ff */
[C---:B------:R-:W-:Y:S01]  /*59e0*/  ISETP.GE.AND P0, PT, R3.reuse, R0, PT ;  /* 0x000000000300720c */ /* 0x040fe20003f06270 */
[C---:B------:R-:W-:Y:S03]  /*59f0*/  IMAD.HI.U32 R0, R3.reuse, R36, RZ ;  /* 0x0000002403007227 */ /* 0x040fe600078e00ff */
[C---:B------:R-:W-:Y:S02]  /*5a00*/  ISETP.GE.OR P0, PT, R2.reuse, R5, P0 ;  /* 0x000000050200720c */ /* 0x040fe40000706670 */
[----:B------:R-:W-:Y:S04]  /*5a10*/  SHF.R.U32.HI R0, RZ, R37, R0 ;  /* 0x00000025ff007219 */ /* 0x000fe80000011600 */
[C---:B------:R-:W-:Y:S05]  /*5a20*/  SEL R6, R3.reuse, R0, !P2 ;  /* 0x0000000003067207 */ /* 0x040fea0005000000 */
        /* <DEDUP_REMOVED lines=14> */
[----:B------:R-:W-:Y:S07]  /*5b10*/  IMAD R43, R3, R38, R43 ;  /* 0x00000026032b7224 */ /* 0x000fee00078e022b */
.L_x_106:
[----:B-1----:R-:W-:Y:S01]  /*5b20*/  @!P1 ISETP.NE.AND P0, PT, R8, 0x1, PT ;  /* 0x000000010800980c */ /* 0x002fe20003f05270 */
[----:B------:R-:W-:Y:S01]  /*5b30*/  @!P1 IMAD.HI.U32 R0, R44, R10, RZ ;  /* 0x0000000a2c009227 */ /* 0x000fe200078e00ff */
[----:B------:R-:W-:Y:S01]  /*5b40*/  @!P1 ISETP.NE.AND P2, PT, R7, 0x1, PT ;  /* 0x000000010700980c */ /* 0x000fe20003f45270 */
[----:B------:R-:W-:Y:S01]  /*5b50*/  ULOP3.LUT UP0, URZ, UR52, 0x1b0, URZ, 0xc0, !UPT ;  /* 0x000001b034ff7892 */ /* 0x000fe2000f80c0ff */
[----:B------:R-:W-:Y:S01]  /*5b60*/  R2UR UR42, R14 ;  /* 0x000000000e2a72ca */ /* 0x000fe200000e0000 */
[----:B------:R-:W-:Y:S01]  /*5b70*/  @!P1 IMAD.HI.U32 R2, R43, R9, RZ ;  /* 0x000000092b029227 */ /* 0x000fe200078e00ff */
[----:B------:R-:W-:Y:S02]  /*5b80*/  @!P1 SHF.R.U32.HI R0, RZ, R11, R0 ;  /* 0x0000000bff009219 */ /* 0x000fe40000011600 */
[----:B------:R-:W-:Y:S01]  /*5b90*/  R2UR UR41, R15 ;  /* 0x000000000f2972ca */ /* 0x000fe200000e0000 */
[----:B------:R-:W-:Y:S01]  /*5ba0*/  VIADD R108, R108, 0x1 ;  /* 0x000000016c6c7836 */ /* 0x000fe20000000000 */
[----:B------:R-:W-:Y:S02]  /*5bb0*/  @!P1 SHF.R.U32.HI R2, RZ, R12, R2 ;  /* 0x0000000cff029219 */ /* 0x000fe40000011602 */
[----:B------:R-:W-:Y:S02]  /*5bc0*/  @!P1 SEL R3, R44, R0, !P2 ;  /* 0x000000002c039207 */ /* 0x000fe40005000000 */
[----:B------:R-:W-:Y:S02]  /*5bd0*/  @!P1 SEL R2, R43, R2, !P0 ;  /* 0x000000022b029207 */ /* 0x000fe40004000000 */
[----:B------:R-:W-:Y:S01]  /*5be0*/  @P4 SHF.R.U32.HI R99, RZ, 0x10, R17 ;  /* 0x00000010ff634819 */ /* 0x000fe20000011611 */
[----:B------:R-:W-:Y:S02]  /*5bf0*/  USHF.L.U32 UR42, UR42, 0x7, URZ ;  /* 0x000000072a2a7899 */ /* 0x000fe400080006ff */
[----:B------:R-:W-:Y:S02]  /*5c00*/  @!P1 IMAD.IADD R0, R2, 0x1, -R3 ;  /* 0x0000000102009824 */ /* 0x000fe400078e0a03 */
[----:B------:R-:W-:Y:S01]  /*5c10*/  @!P1 IMAD.IADD R2, R3, 0x1, -R2 ;  /* 0x0000000103029824 */ /* 0x000fe200078e0a02 */
[----:B------:R-:W-:Y:S01]  /*5c20*/  USHF.L.U32 UR41, UR41, 0x6, URZ ;  /* 0x0000000629297899 */ /* 0x000fe200080006ff */
[----:B------:R-:W-:Y:S02]  /*5c30*/  @!P1 IMAD R44, R0, R7, R44 ;  /* 0x00000007002c9224 */ /* 0x000fe400078e022c */
[----:B------:R-:W-:Y:S01]  /*5c40*/  @!P1 IMAD R43, R2, R8, R43 ;  /* 0x00000008022b9224 */ /* 0x000fe200078e022b */
[----:B------:R-:W-:Y:S08]  /*5c50*/  BRA.U !UP0, `(.L_x_107) ;  /* 0x00000001087c7547 */ /* 0x000ff0000b800000 */
[----:B------:R-:W1:Y:S01]  /*5c60*/  LDCU.64 UR8, c[0x4][0x80] ;  /* 0x01001000ff0877ac */ /* 0x000e620008000a00 */
[----:B------:R-:W-:Y:S01]  /*5c70*/  MOV R2, 0x0 ;  /* 0x0000000000027802 */ /* 0x000fe20000000f00 */
[----:B------:R-:W-:Y:S02]  /*5c80*/  HFMA2 R12, -RZ, RZ, 0, 5.9604644775390625e-08 ;  /* 0x00000001ff0c7431 */ /* 0x000fe400000001ff */
[----:B------:R-:W-:Y:S01]  /*5c90*/  IMAD.MOV.U32 R8, RZ, RZ, 0x70 ;  /* 0x00000070ff087424 */ /* 0x000fe200078e00ff */
[----:B------:R2:W3:Y:S01]  /*5ca0*/  LDC.64 R14, c[0x4][R2] ;  /* 0x01000000020e7b82 */ /* 0x0004e20000000a00 */
[----:B------:R-:W4:Y:S01]  /*5cb0*/  LDCU.64 UR6, c[0x4][0x88] ;  /* 0x01001100ff0677ac */ /* 0x000f220008000a00 */
[----:B------:R-:W-:Y:S01]  /*5cc0*/  IMAD.MOV.U32 R13, RZ, RZ, RZ ;  /* 0x000000ffff0d7224 */ /* 0x000fe200078e00ff */
[----:B------:R-:W2:Y:S01]  /*5cd0*/  LDCU.64 UR4, c[0x4][0x8] ;  /* 0x01000100ff0477ac */ /* 0x000ea20008000a00 */
[----:B-1----:R-:W-:Y:S01]  /*5ce0*/  MOV R5, UR9 ;  /* 0x0000000900057c02 */ /* 0x002fe20008000f00 */
[----:B------:R-:W-:Y:S01]  /*5cf0*/  IMAD.U32 R4, RZ, RZ, UR8 ;  /* 0x00000008ff047e24 */ /* 0x000fe2000f8e00ff */
[----:B----4-:R-:W-:Y:S01]  /*5d00*/  MOV R7, UR7 ;  /* 0x0000000700077c02 */ /* 0x010fe20008000f00 */
[----:B------:R-:W-:Y:S01]  /*5d10*/  IMAD.U32 R6, RZ, RZ, UR6 ;  /* 0x00000006ff067e24 */ /* 0x000fe2000f8e00ff */
[----:B--2---:R-:W-:Y:S01]  /*5d20*/  MOV R11, UR5 ;  /* 0x00000005000b7c02 */ /* 0x004fe20008000f00 */
[----:B------:R-:W-:Y:S02]  /*5d30*/  IMAD.U32 R10, RZ, RZ, UR4 ;  /* 0x00000004ff0a7e24 */ /* 0x000fe4000f8e00ff */
[----:B------:R-:W-:Y:S07]  /*5d40*/  LEPC R20, `(.L_x_108) ;  /* 0x000000001014794e */ /* 0x000fee0000000000 */
[----:B---3-5:R-:W-:Y:S05]  /*5d50*/  CALL.ABS.NOINC R14 ;  /* 0x000000000e007343 */ /* 0x028fea0003c00000 */
.L_x_108:
[----:B------:R-:W1:Y:S01]  /*5d60*/  LDCU.64 UR8, c[0x4][0x80] ;  /* 0x01001000ff0877ac */ /* 0x000e620008000a00 */
[----:B------:R-:W2:Y:S01]  /*5d70*/  LDC.64 R2, c[0x4][R2] ;  /* 0x0100000002027b82 */ /* 0x000ea20000000a00 */
[----:B------:R-:W-:Y:S02]  /*5d80*/  HFMA2 R12, -RZ, RZ, 0, 5.9604644775390625e-08 ;  /* 0x00000001ff0c7431 */ /* 0x000fe400000001ff */
[----:B------:R-:W-:Y:S02]  /*5d90*/  IMAD.MOV.U32 R8, RZ, RZ, 0x70 ;  /* 0x00000070ff087424 */ /* 0x000fe400078e00ff */
[----:B------:R-:W-:Y:S01]  /*5da0*/  IMAD.MOV.U32 R13, RZ, RZ, RZ ;  /* 0x000000ffff0d7224 */ /* 0x000fe200078e00ff */
[----:B------:R-:W3:Y:S01]  /*5db0*/  LDCU.64 UR6, c[0x4][0x88] ;  /* 0x01001100ff0677ac */ /* 0x000ee20008000a00 */
[----:B------:R-:W4:Y:S01]  /*5dc0*/  LDCU.64 UR4, c[0x4][0x8] ;  /* 0x01000100ff0477ac */ /* 0x000f220008000a00 */
[----:B-1----:R-:W-:Y:S02]  /*5dd0*/  MOV R4, UR8 ;  /* 0x0000000800047c02 */ /* 0x002fe40008000f00 */
[----:B------:R-:W-:Y:S02]  /*5de0*/  MOV R5, UR9 ;  /* 0x0000000900057c02 */ /* 0x000fe40008000f00 */
[----:B---3--:R-:W-:Y:S01]  /*5df0*/  MOV R7, UR7 ;  /* 0x0000000700077c02 */ /* 0x008fe20008000f00 */
[----:B------:R-:W-:Y:S01]  /*5e00*/  IMAD.U32 R6, RZ, RZ, UR6 ;  /* 0x00000006ff067e24 */ /* 0x000fe2000f8e00ff */
[----:B----4-:R-:W-:Y:S01]  /*5e10*/  MOV R11, UR5 ;  /* 0x00000005000b7c02 */ /* 0x010fe20008000f00 */
[----:B------:R-:W-:Y:S02]  /*5e20*/  IMAD.U32 R10, RZ, RZ, UR4 ;  /* 0x00000004ff0a7e24 */ /* 0x000fe4000f8e00ff */
[----:B------:R-:W-:Y:S07]  /*5e30*/  LEPC R20, `(.L_x_107) ;  /* 0x000000001014794e */ /* 0x000fee0000000000 */
[----:B--2---:R-:W-:Y:S05]  /*5e40*/  CALL.ABS.NOINC R2 ;  /* 0x0000000002007343 */ /* 0x004fea0003c00000 */
.L_x_107:
[----:B------:R-:W-:Y:S01]  /*5e50*/  ISETP.NE.U32.AND P4, PT, R86, RZ, PT ;  /* 0x000000ff5600720c */ /* 0x000fe20003f85070 */
[----:B------:R-:W-:Y:S01]  /*5e60*/  UISETP.NE.AND UP2, UPT, UR53, URZ, UPT ;  /* 0x000000ff3500728c */ /* 0x000fe2000bf45270 */
[----:B------:R-:W-:Y:S01]  /*5e70*/  ISETP.NE.U32.AND P2, PT, RZ, UR38, PT ;  /* 0x00000026ff007c0c */ /* 0x000fe2000bf45070 */
[----:B------:R-:W-:Y:S01]  /*5e80*/  UISETP.NE.U32.AND UP1, UPT, UR44, URZ, UPT ;  /* 0x000000ff2c00728c */ /* 0x000fe2000bf25070 */
[----:B------:R-:W-:Y:S01]  /*5e90*/  ISETP.NE.AND.EX P4, PT, R87, RZ, PT, P4 ;  /* 0x000000ff5700720c */ /* 0x000fe20003f85340 */
[----:B------:R-:W-:Y:S01]  /*5ea0*/  UPLOP3.LUT UP0, UPT, UPT, UPT, UPT, 0x40, 0x4 ;  /* 0x000000000004789c */ /* 0x000fe20003f0e870 */
[----:B------:R-:W-:Y:S01]  /*5eb0*/  ISETP.NE.AND.EX P2, PT, RZ, UR39, PT, P2 ;  /* 0x00000027ff007c0c */ /* 0x000fe2000bf45320 */
[----:B------:R-:W-:Y:S01]  /*5ec0*/  UISETP.NE.AND.EX UP1, UPT, UR45, URZ, UPT, UP1 ;  /* 0x000000ff2d00728c */ /* 0x000fe2000bf25310 */
[----:B------:R-:W-:Y:S04]  /*5ed0*/  PLOP3.LUT P1, PT, PT, PT, UP2, 0x80, 0x8 ;  /* 0x000000000008781c */ /* 0x000fe80003f2f028 */
[----:B------:R-:W-:Y:S06]  /*5ee0*/  @UP2 UPLOP3.LUT UP0, UPT, UPT, UPT, UP1, 0x80, 0x8 ;  /* 0x000000000008289c */ /* 0x000fec0003f0f010 */
[----:B------:R-:W-:Y:S01]  /*5ef0*/  PLOP3.LUT P0, PT, PT, PT, UP0, 0x80, 0x8 ;  /* 0x000000000008781c */ /* 0x000fe20003f0f008 */
[----:B------:R-:W-:Y:S01]  /*5f00*/  @!UPT UIADD3 URZ, UPT, UPT, URZ, URZ, URZ ;  /* 0x000000fffffff290 */ /* 0x000fe2000fffe0ff */
[----:B------:R-:W-:Y:S11]  /*5f10*/  BRA.U !UP1, `(.L_x_109) ;  /* 0x0000000109387547 */ /* 0x000ff6000b800000 */
[----:B------:R-:W-:Y:S01]  /*5f20*/  UISETP.NE.U32.AND UP0, UPT, UR38, URZ, UPT ;  /* 0x000000ff2600728c */ /* 0x000fe2000bf05070 */
[----:B------:R-:W-:Y:S02]  /*5f30*/  HFMA2 R0, -RZ, RZ, 0, 5.9604644775390625e-08 ;  /* 0x00000001ff007431 */ /* 0x000fe400000001ff */
[----:B------:R-:W-:Y:S01]  /*5f40*/  IMAD.MOV.U32 R92, RZ, RZ, 0x1 ;  /* 0x00000001ff5c7424 */ /* 0x000fe200078e00ff */
[----:B------:R-:W-:Y:S06]  /*5f50*/  UISETP.NE.AND.EX UP0, UPT, UR39, URZ, UPT, UP0 ;  /* 0x000000ff2700728c */ /* 0x000fec000bf05300 */
[----:B------:R-:W-:Y:S05]  /*5f60*/  PLOP3.LUT P3, PT, PT, PT, UP0, 0x80, 0x8 ;  /* 0x000000000008781c */ /* 0x000fea0003f6f008 */
[----:B------:R-:W1:Y:S01]  /*5f70*/  @UP0 LDCU.64 UR6, c[0x0][0x888] ;  /* 0x00011100ff0607ac */ /* 0x000e620008000a00 */
[----:B------:R-:W-:Y:S07]  /*5f80*/  @UP0 UIMAD UR4, UR36, UR44, URZ ;  /* 0x0000002c240402a4 */ /* 0x000fee000f8e02ff */
[----:B------:R-:W-:Y:S01]  /*5f90*/  @!P3 PRMT R92, R0, 0x7610, R92 ;  /* 0x00007610005cb816 */ /* 0x000fe2000000005c */
[----:B-1----:R-:W-:Y:S03]  /*5fa0*/  @UP0 UIMAD.WIDE UR6, UR4, 0x4, UR6 ;  /* 0x00000004040608a5 */ /* 0x002fe6000f8e0206 */
[----:B------:R-:W1:Y:S03]  /*5fb0*/  @!UP0 LDCU UR4, c[0x0][0x880] ;  /* 0x00011000ff0487ac */ /* 0x000e660008000800 */
[----:B------:R-:W-:Y:S01]  /*5fc0*/  IMAD.U32 R2, RZ, RZ, UR6 ;  /* 0x00000006ff027e24 */ /* 0x000fe2000f8e00ff */
[----:B------:R-:W-:Y:S05]  /*5fd0*/  MOV R3, UR7 ;  /* 0x0000000700037c02 */ /* 0x000fea0008000f00 */
[----:B-----5:R2:W5:Y:S02]  /*5fe0*/  @P3 LDG.E R49, desc[UR46][R2.64] ;  /* 0x0000002e02313981 */ /* 0x020564000c1e1900 */
[----:B-12---:R-:W-:Y:S02]  /*5ff0*/  @!P3 IMAD.U32 R49, RZ, RZ, UR4 ;  /* 0x00000004ff31be24 */ /* 0x006fe4000f8e00ff */
.L_x_109:
[----:B------:R-:W-:Y:S05]  /*6000*/  @!P4 BRA `(.L_x_110) ;  /* 0x000000000020c947 */ /* 0x000fea0003800000 */
[----:B------:R-:W-:Y:S04]  /*6010*/  ISETP.NE.U32.AND P3, PT, R84, RZ, PT ;  /* 0x000000ff5400720c */ /* 0x000fe80003f65070 */
[----:B------:R-:W-:Y:S11]  /*6020*/  ISETP.NE.AND.EX P3, PT, R85, RZ, PT, P3 ;  /* 0x000000ff5500720c */ /* 0x000ff60003f65330 */
[----:B------:R-:W-:Y:S02]  /*6030*/  @!UPT UIADD3 URZ, UPT, UPT, URZ, URZ, URZ ;  /* 0x000000fffffff290 */ /* 0x000fe4000fffe0ff */
[----:B------:R-:W1:Y:S01]  /*6040*/  @P3 LDC.64 R2, c[0x0][0x8a8] ;  /* 0x00022a00ff023b82 */ /* 0x000e620000000a00 */
[----:B------:R-:W-:Y:S04]  /*6050*/  @P3 IMAD R0, R86, UR36, RZ ;  /* 0x0000002456003c24 */ /* 0x000fe8000f8e02ff */
[----:B-1----:R-:W-:Y:S05]  /*6060*/  @P3 IMAD.WIDE R2, R0, 0x4, R2 ;  /* 0x0000000400023825 */ /* 0x002fea00078e0202 */
[----:B-----5:R1:W5:Y:S02]  /*6070*/  @P3 LDG.E R47, desc[UR46][R2.64] ;  /* 0x0000002e022f3981 */ /* 0x020364000c1e1900 */
[----:B-1----:R-:W2:Y:S02]  /*6080*/  @!P3 LDC R47, c[0x0][0x8a0] ;  /* 0x00022800ff2fbb82 */ /* 0x002ea40000000800 */
.L_x_110:
[----:B-----5:R-:W-:Y:S01]  /*6090*/  FSETP.NEU.AND P3, PT, R49, RZ, PT ;  /* 0x000000ff3100720b */ /* 0x020fe20003f6d000 */
[----:B------:R-:W-:Y:S01]  /*60a0*/  ULOP3.LUT UR4, UR51, 0x1, URZ, 0x3c, !UPT ;  /* 0x0000000133047892 */ /* 0x000fe2000f8e3cff */
[----:B------:R-:W-:Y:S01]  /*60b0*/  SEL R4, RZ, 0xffffffff, P2 ;  /* 0xffffffffff047807 */ /* 0x000fe20001000000 */
[----:B------:R-:W-:Y:S01]  /*60c0*/  IMAD.U32 R68, RZ, RZ, UR56 ;  /* 0x00000038ff447e24 */ /* 0x000fe2000f8e00ff */
[----:B------:R-:W-:Y:S01]  /*60d0*/  @P1 LOP3.LUT P2, RZ, R92, 0xff, RZ, 0xc0, !PT ;  /* 0x000000ff5cff1812 */ /* 0x000fe2000784c0ff */
[----:B------:R-:W-:Y:S01]  /*60e0*/  IMAD.SHL.U32 R111, R98, 0x10, RZ ;  /* 0x00000010626f7824 */ /* 0x000fe200078e00ff */
[----:B------:R-:W-:Y:S01]  /*60f0*/  @P1 SEL R0, RZ, 0xffffffff, P3 ;  /* 0xffffffffff001807 */ /* 0x000fe20001800000 */
[----:B------:R-:W-:Y:S01]  /*6100*/  IMAD.U32 R71, RZ, RZ, UR4 ;  /* 0x00000004ff477e24 */ /* 0x000fe2000f8e00ff */
[----:B------:R-:W-:Y:S01]  /*6110*/  LEA R106, R45, UR48, 0x3 ;  /* 0x000000302d6a7c11 */ /* 0x000fe2000f8e18ff */
[----:B------:R-:W-:Y:S01]  /*6120*/  IMAD.SHL.U32 R68, R68, 0x2000, RZ ;  /* 0x0000200044447824 */ /* 0x000fe200078e00ff */
[----:B------:R-:W-:Y:S01]  /*6130*/  @P0 SEL R0, R4, R0, !P2 ;  /* 0x0000000004000207 */ /* 0x000fe20005000000 */
[----:B------:R-:W-:Y:S01]  /*6140*/  IMAD.SHL.U32 R110, R97, 0x10, RZ ;  /* 0x00000010616e7824 */ /* 0x000fe200078e00ff */
[----:B------:R-:W-:Y:S01]  /*6150*/  PLOP3.LUT P2, PT, PT, PT, UP1, 0x80, 0x8 ;  /* 0x000000000008781c */ /* 0x000fe20003f4f018 */
[----:B------:R-:W-:Y:S01]  /*6160*/  IMAD.IADD R63, R103, 0x1, R68 ;  /* 0x00000001673f7824 */ /* 0x000fe200078e0244 */
[----:B------:R-:W-:Y:S01]  /*6170*/  @P1 LOP3.LUT R0, R0, 0x1, RZ, 0xc0, !PT ;  /* 0x0000000100001812 */ /* 0x000fe200078ec0ff */
[----:B------:R-:W-:Y:S01]  /*6180*/  BSSY B1, `(.L_x_111) ;  /* 0x0000039000017945 */ /* 0x000fe20003800000 */
[----:B------:R-:W-:Y:S01]  /*6190*/  LOP3.LUT P4, R107, R92, 0xff, RZ, 0xc0, !PT ;  /* 0x000000ff5c6b7812 */ /* 0x000fe2000788c0ff */
[----:B------:R-:W-:Y:S01]  /*61a0*/  IMAD.IADD R62, R63, 0x1, R111 ;  /* 0x000000013f3e7824 */ /* 0x000fe200078e026f */
[----:B------:R-:W-:Y:S01]  /*61b0*/  ISETP.NE.U32.OR P5, PT, R0, 0x1, !P1 ;  /* 0x000000010000780c */ /* 0x000fe20004fa5470 */
[----:B------:R-:W-:Y:S01]  /*61c0*/  IMAD.U32 R0, RZ, RZ, UR56 ;  /* 0x00000038ff007e24 */ /* 0x000fe2000f8e00ff */
[----:B------:R-:W-:Y:S01]  /*61d0*/  SEL R3, RZ, 0xffffffff, P3 ;  /* 0xffffffffff037807 */ /* 0x000fe20001800000 */
[----:B------:R-:W-:Y:S01]  /*61e0*/  IMAD.MOV.U32 R70, RZ, RZ, 0x1 ;  /* 0x00000001ff467424 */ /* 0x000fe200078e00ff */
[----:B------:R-:W-:Y:S01]  /*61f0*/  P2R R109, PR, RZ, 0x20 ;  /* 0x00000020ff6d7803 */ /* 0x000fe20000000000 */
[----:B------:R-:W-:Y:S01]  /*6200*/  IMAD R48, R45, 0x40, R46 ;  /* 0x000000402d307824 */ /* 0x000fe200078e022e */
[----:B------:R-:W-:Y:S01]  /*6210*/  LEA R0, R0, UR48, 0x3 ;  /* 0x0000003000007c11 */ /* 0x000fe2000f8e18ff */
[----:B------:R-:W-:Y:S01]  /*6220*/  IMAD.U32 R69, RZ, RZ, UR56 ;  /* 0x00000038ff457e24 */ /* 0x000fe2000f8e00ff */
[----:B------:R-:W-:Y:S02]  /*6230*/  @P2 SEL R3, R4, R3, !P4 ;  /* 0x0000000304032207 */ /* 0x000fe40006000000 */
[----:B------:R-:W-:Y:S02]  /*6240*/  CS2R R82, SRZ ;  /* 0x0000000000527805 */ /* 0x000fe4000001ff00 */
[----:B------:R-:W-:Y:S02]  /*6250*/  CS2R R80, SRZ ;  /* 0x0000000000507805 */ /* 0x000fe4000001ff00 */
[----:B------:R-:W-:Y:S02]  /*6260*/  CS2R R74, SRZ ;  /* 0x00000000004a7805 */ /* 0x000fe4000001ff00 */
[----:B------:R-:W-:Y:S02]  /*6270*/  LOP3.LUT R3, R3, 0x1, RZ, 0xc0, !PT ;  /* 0x0000000103037812 */ /* 0x000fe400078ec0ff */
[----:B------:R-:W-:Y:S02]  /*6280*/  CS2R R72, SRZ ;  /* 0x0000000000487805 */ /* 0x000fe4000001ff00 */
[----:B------:R-:W-:Y:S02]  /*6290*/  @P5 SHF.L.U32 R2, R71, 0x1f, RZ ;  /* 0x0000001f47025819 */ /* 0x000fe400000006ff */
[----:B------:R-:W-:Y:S02]  /*62a0*/  CS2R R66, SRZ ;  /* 0x0000000000427805 */ /* 0x000fe4000001ff00 */
[----:B------:R-:W-:Y:S02]  /*62b0*/  ISETP.NE.U32.AND P2, PT, R3, 0x1, PT ;  /* 0x000000010300780c */ /* 0x000fe40003f45070 */
[----:B------:R-:W-:Y:S01]  /*62c0*/  CS2R R64, SRZ ;  /* 0x0000000000407805 */ /* 0x000fe2000001ff00 */
[----:B------:R1:W3:Y:S01]  /*62d0*/  @P5 SYNCS.PHASECHK.TRANS64.TRYWAIT P1, [R0+URZ+0xa0], R2 ;  /* 0x0000a002000055a7 */ /* 0x0002e200080211ff */
[----:B------:R-:W-:Y:S02]  /*62e0*/  CS2R R58, SRZ ;  /* 0x00000000003a7805 */ /* 0x000fe4000001ff00 */
[----:B------:R-:W-:Y:S02]  /*62f0*/  P2R R76, PR, RZ, 0x4 ;  /* 0x00000004ff4c7803 */ /* 0x000fe40000000000 */
[----:B------:R-:W-:Y:S01]  /*6300*/  CS2R R56, SRZ ;  /* 0x0000000000387805 */ /* 0x000fe2000001ff00 */
[----:B------:R-:W-:Y:S02]  /*6310*/  IMAD.IADD R61, R63, 0x1, R110 ;  /* 0x000000013f3d7824 */ /* 0x000fe400078e026e */
[----:B------:R-:W-:Y:S01]  /*6320*/  IMAD.IADD R60, R102, 0x1, R62 ;  /* 0x00000001663c7824 */ /* 0x000fe200078e023e */
[----:B-1----:R-:W-:Y:S04]  /*6330*/  SHF.L.U32 R2, R101, 0x1f, RZ ;  /* 0x0000001f65027819 */ /* 0x002fe800000006ff */
[----:B------:R1:W4:Y:S01]  /*6340*/  SYNCS.PHASECHK.TRANS64.TRYWAIT P0, [R106+URZ+0x100], R2 ;  /* 0x000100026a0075a7 */ /* 0x00032200080011ff */
[----:B---3--:R-:W-:Y:S01]  /*6350*/  @P5 SEL R70, RZ, 0x1, !P1 ;  /* 0x00000001ff465807 */ /* 0x008fe20004800000 */
[----:B-1----:R-:W-:Y:S06]  /*6360*/  @!P5 BRA `(.L_x_112) ;  /* 0x000000000068d947 */ /* 0x002fec0003800000 */
[----:B------:R-:W-:Y:S01]  /*6370*/  ISETP.NE.AND P1, PT, R70, RZ, PT ;  /* 0x000000ff4600720c */ /* 0x000fe20003f25270 */
[----:B------:R-:W-:Y:S01]  /*6380*/  BSSY B0, `(.L_x_113) ;  /* 0x000000d000007945 */ /* 0x000fe20003800000 */
[----:B------:R-:W-:Y:S02]  /*6390*/  CS2R R58, SRZ ;  /* 0x00000000003a7805 */ /* 0x000fe4000001ff00 */
[----:B------:R-:W-:Y:S02]  /*63a0*/  CS2R R56, SRZ ;  /* 0x0000000000387805 */ /* 0x000fe4000001ff00 */
[----:B------:R-:W-:Y:S02]  /*63b0*/  CS2R R66, SRZ ;  /* 0x0000000000427805 */ /* 0x000fe4000001ff00 */
[----:B------:R-:W-:Y:S02]  /*63c0*/  CS2R R64, SRZ ;  /* 0x0000000000407805 */ /* 0x000fe4000001ff00 */
[----:B------:R-:W-:Y:S02]  /*63d0*/  CS2R R74, SRZ ;  /* 0x00000000004a7805 */ /* 0x000fe4000001ff00 */
[----:B------:R-:W-:Y:S02]  /*63e0*/  CS2R R72, SRZ ;  /* 0x0000000000487805 */ /* 0x000fe4000001ff00 */
[----:B------:R-:W-:Y:S02]  /*63f0*/  CS2R R82, SRZ ;  /* 0x0000000000527805 */ /* 0x000fe4000001ff00 */
[----:B------:R-:W-:Y:S01]  /*6400*/  CS2R R80, SRZ ;  /* 0x0000000000507805 */ /* 0x000fe2000001ff00 */
[----:B------:R-:W-:Y:S06]  /*6410*/  @P1 BRA `(.L_x_114) ;  /* 0x00000000000c1947 */ /* 0x000fec0003800000 */
[----:B------:R-:W-:Y:S04]  /*6420*/  SHF.L.U32 R3, R71, 0x1f, RZ ;  /* 0x0000001f47037819 */ /* 0x000fe800000006ff */
[----:B------:R-:W1:Y:S02]  /*6430*/  SYNCS.PHASECHK.TRANS64.TRYWAIT P1, [R0+URZ+0xa0], R3 ;  /* 0x0000a003000075a7 */ /* 0x000e6400080211ff */
[----:B-1----:R-:W-:Y:S05]  /*6440*/  @!P1 BRA `(.L_x_115) ;  /* 0x0000002800249947 */ /* 0x002fea0003800000 */
.L_x_114:
[----:B------:R-:W-:Y:S05]  /*6450*/  BSYNC B0 ;  /* 0x0000000000007941 */ /* 0x000fea0003800000 */
.L_x_113:
[----:B------:R-:W-:Y:S01]  /*6460*/  ISETP.NE.AND P1, PT, R76, RZ, PT ;  /* 0x000000ff4c00720c */ /* 0x000fe20003f25270 */
[----:B------:R-:W-:Y:S04]  /*6470*/  UIADD3 UR5, UPT, UPT, UR56, 0x1, URZ ;  /* 0x0000000138057890 */ /* 0x000fe8000fffe0ff */
[----:B------:R-:W-:Y:S04]  /*6480*/  UISETP.NE.AND UP0, UPT, UR5, 0x3, UPT ;  /* 0x000000030500788c */ /* 0x000fe8000bf05270 */
[----:B------:R-:W-:Y:S02]  /*6490*/  USEL UR4, URZ, 0x1, UP0 ;  /* 0x00000001ff047887 */ /* 0x000fe40008000000 */
[----:B------:R-:W-:Y:S02]  /*64a0*/  USEL UR5, UR5, URZ, UP0 ;  /* 0x000000ff05057287 */ /* 0x000fe40008000000 */
[----:B------:R3:W1:Y:S02]  /*64b0*/  @P1 LDS.128 R56, [R63] ;  /* 0x000000003f381984 */ /* 0x0006640000000c00 */
[----:B------:R-:W-:Y:S02]  /*64c0*/  LOP3.LUT R71, R71, UR4, RZ, 0x3c, !PT ;  /* 0x0000000447477c12 */ /* 0x000fe4000f8e3cff */
[----:B------:R3:W1:Y:S01]  /*64d0*/  @P1 LDS.128 R64, [R62+0x10] ;  /* 0x000010003e401984 */ /* 0x0006620000000c00 */
[----:B------:R-:W-:Y:S03]  /*64e0*/  IMAD.U32 R69, RZ, RZ, UR5 ;  /* 0x00000005ff457e24 */ /* 0x000fe6000f8e00ff */
[----:B------:R3:W1:Y:S04]  /*64f0*/  @P1 LDS.128 R72, [R61+0x20] ;  /* 0x000020003d481984 */ /* 0x0006680000000c00 */
[----:B------:R3:W1:Y:S02]  /*6500*/  @P1 LDS.128 R80, [R60+0x10] ;  /* 0x000010003c501984 */ /* 0x0006640000000c00 */
.L_x_112:
[----:B------:R-:W-:Y:S05]  /*6510*/  BSYNC B1 ;  /* 0x0000000000017941 */ /* 0x000fea0003800000 */
.L_x_111:
[----:B-1----:R-:W-:Y:S04]  /*6520*/  SHF.R.U32.HI R0, RZ, 0x15, R48 ;  /* 0x00000015ff007819 */ /* 0x002fe80000011630 */
[----:B------:R-:W-:Y:S01]  /*6530*/  LOP3.LUT P1, RZ, R0, 0x3, R96, 0x48, !PT ;  /* 0x0000000300ff7812 */ /* 0x000fe20007824860 */
[----:B------:R-:W-:Y:S01]  /*6540*/  @!UPT UIADD3 URZ, UPT, UPT, URZ, URZ, URZ ;  /* 0x000000fffffff290 */ /* 0x000fe2000fffe0ff */
[----:B----4-:R-:W-:Y:S11]  /*6550*/  @P0 BRA `(.L_x_116) ;  /* 0x0000000000080947 */ /* 0x010ff60003800000 */
[----:B------:R-:W1:Y:S02]  /*6560*/  SYNCS.PHASECHK.TRANS64.TRYWAIT P0, [R106+URZ+0x100], R2 ;  /* 0x000100026a0075a7 */ /* 0x000e6400080011ff */
[----:B-1----:R-:W-:Y:S05]  /*6570*/  @!P0 BRA `(.L_x_117) ;  /* 0x0000002400ec8947 */ /* 0x002fea0003800000 */
.L_x_116:
[----:B------:R-:W-:Y:S05]  /*6580*/  @!P1 BRA `(.L_x_118) ;  /* 0x0000000000409947 */ /* 0x000fea0003800000 */
[----:B------:R-:W4:Y:S01]  /*6590*/  LDCU.64 UR8, c[0x4][0x70] ;  /* 0x01000e00ff0877ac */ /* 0x000f220008000a00 */
[----:B------:R-:W-:Y:S01]  /*65a0*/  MOV R3, 0x0 ;  /* 0x0000000000037802 */ /* 0x000fe20000000f00 */
[----:B------:R-:W-:Y:S02]  /*65b0*/  HFMA2 R12, -RZ, RZ, 0, 5.9604644775390625e-08 ;  /* 0x00000001ff0c7431 */ /* 0x000fe400000001ff */
[----:B------:R-:W-:Y:S02]  /*65c0*/  IMAD.MOV.U32 R8, RZ, RZ, 0x192 ;  /* 0x00000192ff087424 */ /* 0x000fe400078e00ff */
[----:B------:R-:W-:Y:S01]  /*65d0*/  IMAD.MOV.U32 R13, RZ, RZ, RZ ;  /* 0x000000ffff0d7224 */ /* 0x000fe200078e00ff */
[----:B------:R-:W5:Y:S01]  /*65e0*/  LDCU.64 UR6, c[0x4][0x78] ;  /* 0x01000f00ff0677ac */ /* 0x000f620008000a00 */
[----:B-1----:R-:W1:Y:S01]  /*65f0*/  LDC.64 R2, c[0x4][R3] ;  /* 0x0100000003027b82 */ /* 0x002e620000000a00 */
[----:B------:R-:W2:Y:S01]  /*6600*/  LDCU.64 UR4, c[0x4][0x10] ;  /* 0x01000200ff0477ac */ /* 0x000ea20008000a00 */
[----:B----4-:R-:W-:Y:S01]  /*6610*/  MOV R5, UR9 ;  /* 0x0000000900057c02 */ /* 0x010fe20008000f00 */
[----:B------:R-:W-:Y:S01]  /*6620*/  IMAD.U32 R4, RZ, RZ, UR8 ;  /* 0x00000008ff047e24 */ /* 0x000fe2000f8e00ff */
[----:B-----5:R-:W-:Y:S01]  /*6630*/  MOV R7, UR7 ;  /* 0x0000000700077c02 */ /* 0x020fe20008000f00 */
[----:B------:R-:W-:Y:S01]  /*6640*/  IMAD.U32 R6, RZ, RZ, UR6 ;  /* 0x00000006ff067e24 */ /* 0x000fe2000f8e00ff */
[----:B--2---:R-:W-:Y:S01]  /*6650*/  MOV R11, UR5 ;  /* 0x00000005000b7c02 */ /* 0x004fe20008000f00 */
[----:B------:R-:W-:Y:S02]  /*6660*/  IMAD.U32 R10, RZ, RZ, UR4 ;  /* 0x00000004ff0a7e24 */ /* 0x000fe4000f8e00ff */
[----:B------:R-:W-:Y:S07]  /*6670*/  LEPC R20, `(.L_x_118) ;  /* 0x000000001014794e */ /* 0x000fee0000000000 */
[----:B-1-3--:R-:W-:Y:S05]  /*6680*/  CALL.ABS.NOINC R2 ;  /* 0x0000000002007343 */ /* 0x00afea0003c00000 */
.L_x_118:
[----:B------:R-:W-:Y:S01]  /*6690*/  SHF.L.U32 R50, R56, 0x10, RZ ;  /* 0x0000001038327819 */ /* 0x000fe200000006ff */
[----:B------:R-:W-:Y:S05]  /*66a0*/  WARPSYNC.ALL ;  /* 0x0000000000007948 */ /* 0x000fea0003800000 */
[----:B------:R-:W-:Y:S01]  /*66b0*/  R2UR UR4, R48 ;  /* 0x00000000300472ca */ /* 0x000fe200000e0000 */
[----:B------:R-:W-:Y:S01]  /*66c0*/  BSSY.RECONVERGENT B0, `(.L_x_119) ;  /* 0x0000085000007945 */ /* 0x000fe20003800200 */
[----:B------:R-:W-:Y:S02]  /*66d0*/  LOP3.LUT R51, R56, 0xffff0000, RZ, 0xc0, !PT ;  /* 0xffff000038337812 */ /* 0x000fe400078ec0ff */
[----:B------:R-:W-:Y:S02]  /*66e0*/  SHF.L.U32 R52, R57, 0x10, RZ ;  /* 0x0000001039347819 */ /* 0x000fe400000006ff */
[----:B------:R-:W-:Y:S07]  /*66f0*/  ISETP.NE.AND P0, PT, R104, RZ, PT ;  /* 0x000000ff6800720c */ /* 0x000fee0003f05270 */
[----:B------:R-:W2:Y:S02]  /*6700*/  LDTM.x32 R4, tmem[UR4] ;  /* 0x00000004000479ee */ /* 0x000ea400082c0000 */
[C---:B--2---:R-:W-:Y:S01]  /*6710*/  FMUL R0, R47.reuse, R4 ;  /* 0x000000042f007220 */ /* 0x044fe20000400000 */
[C---:B-1----:R-:W-:Y:S01]  /*6720*/  FMUL R2, R47.reuse, R5 ;  /* 0x000000052f027220 */ /* 0x042fe20000400000 */
[C---:B------:R-:W-:Y:S01]  /*6730*/  FMUL R4, R47.reuse, R8 ;  /* 0x000000082f047220 */ /* 0x040fe20000400000 */
[C---:B------:R-:W-:Y:S01]  /*6740*/  FMUL R3, R47.reuse, R6 ;  /* 0x000000062f037220 */ /* 0x040fe20000400000 */
[C---:B------:R-:W-:Y:S01]  /*6750*/  FMUL R5, R47.reuse, R9 ;  /* 0x000000092f057220 */ /* 0x040fe20000400000 */
[C---:B------:R-:W-:Y:S01]  /*6760*/  FMUL R8, R47.reuse, R12 ;  /* 0x0000000c2f087220 */ /* 0x040fe20000400000 */
[C---:B------:R-:W-:Y:S01]  /*6770*/  FMUL R6, R47.reuse, R10 ;  /* 0x0000000a2f067220 */ /* 0x040fe20000400000 */
[C---:B------:R-:W-:Y:S01]  /*6780*/  FMUL R9, R47.reuse, R13 ;  /* 0x0000000d2f097220 */ /* 0x040fe20000400000 */
[----:B------:R-:W-:Y:S01]  /*6790*/  FMUL R12, R47, R16 ;  /* 0x000000102f0c7220 */ /* 0x000fe20000400000 */
[----:B------:R-:W-:Y:S01]  /*67a0*/  FFMA R0, R49, R50, R0 ;  /* 0x0000003231007223 */ /* 0x000fe20000000000 */
[C---:B------:R-:W-:Y:S01]  /*67b0*/  FMUL R10, R47.reuse, R14 ;  /* 0x0000000e2f0a7220 */ /* 0x040fe20000400000 */
[C---:B------:R-:W-:Y:S01]  /*67c0*/  FMUL R13, R47.reuse, R17 ;  /* 0x000000112f0d7220 */ /* 0x040fe20000400000 */
[----:B------:R-:W-:Y:S01]  /*67d0*/  FMUL R16, R47, R20 ;  /* 0x000000142f107220 */ /* 0x000fe20000400000 */
[----:B------:R-:W-:Y:S01]  /*67e0*/  FFMA R2, R49, R51, R2 ;  /* 0x0000003331027223 */ /* 0x000fe20000000002 */
[C---:B------:R-:W-:Y:S01]  /*67f0*/  FMUL R14, R47.reuse, R18 ;  /* 0x000000122f0e7220 */ /* 0x040fe20000400000 */
[C---:B------:R-:W-:Y:S01]  /*6800*/  FMUL R17, R47.reuse, R21 ;  /* 0x000000152f117220 */ /* 0x040fe20000400000 */
[C---:B------:R-:W-:Y:S01]  /*6810*/  FMUL R20, R47.reuse, R24 ;  /* 0x000000182f147220 */ /* 0x040fe20000400000 */
[C---:B------:R-:W-:Y:S01]  /*6820*/  FMUL R18, R47.reuse, R22 ;  /* 0x000000162f127220 */ /* 0x040fe20000400000 */
[C---:B------:R-:W-:Y:S01]  /*6830*/  FMUL R21, R47.reuse, R25 ;  /* 0x000000192f157220 */ /* 0x040fe20000400000 */
[C---:B------:R-:W-:Y:S01]  /*6840*/  FMUL R24, R47.reuse, R28 ;  /* 0x0000001c2f187220 */ /* 0x040fe20000400000 */
[C---:B------:R-:W-:Y:S01]  /*6850*/  FMUL R22, R47.reuse, R26 ;  /* 0x0000001a2f167220 */ /* 0x040fe20000400000 */
[C---:B------:R-:W-:Y:S01]  /*6860*/  FMUL R25, R47.reuse, R29 ;  /* 0x0000001d2f197220 */ /* 0x040fe20000400000 */
[----:B------:R-:W-:Y:S01]  /*6870*/  FMUL R28, R47, R32 ;  /* 0x000000202f1c7220 */ /* 0x000fe20000400000 */
[----:B------:R-:W-:Y:S01]  /*6880*/  LOP3.LUT R32, R57, 0xffff0000, RZ, 0xc0, !PT ;  /* 0xffff000039207812 */ /* 0x000fe200078ec0ff */
[C---:B------:R-:W-:Y:S01]  /*6890*/  FMUL R26, R47.reuse, R30 ;  /* 0x0000001e2f1a7220 */ /* 0x040fe20000400000 */
[----:B------:R-:W-:Y:S01]  /*68a0*/  FMUL R29, R47, R33 ;  /* 0x000000212f1d7220 */ /* 0x000fe20000400000 */
[----:B------:R-:W-:Y:S01]  /*68b0*/  SHF.L.U32 R33, R58, 0x10, RZ ;  /* 0x000000103a217819 */ /* 0x000fe200000006ff */
[----:B------:R-:W-:Y:S01]  /*68c0*/  FFMA R3, R49, R52, R3 ;  /* 0x0000003431037223 */ /* 0x000fe20000000003 */
[----:B------:R-:W-:Y:S01]  /*68d0*/  F2FP.BF16.F32.PACK_AB R52, R2, R0 ;  /* 0x000000000234723e */ /* 0x000fe200000010ff */
[----:B------:R-:W-:Y:S01]  /*68e0*/  FMUL R7, R47, R7 ;  /* 0x000000072f077220 */ /* 0x000fe20000400000 */
[----:B------:R-:W-:Y:S01]  /*68f0*/  SHF.L.U32 R0, R59, 0x10, RZ ;  /* 0x000000103b007819 */ /* 0x000fe200000006ff */
[----:B------:R-:W-:Y:S01]  /*6900*/  FMUL R30, R47, R34 ;  /* 0x000000222f1e7220 */ /* 0x000fe20000400000 */
[----:B------:R-:W-:Y:S01]  /*6910*/  LOP3.LUT R34, R58, 0xffff0000, RZ, 0xc0, !PT ;  /* 0xffff00003a227812 */ /* 0x000fe200078ec0ff */
[----:B------:R-:W-:Y:S01]  /*6920*/  FFMA R7, R49, R32, R7 ;  /* 0x0000002031077223 */ /* 0x000fe20000000007 */
[----:B------:R-:W-:Y:S01]  /*6930*/  LOP3.LUT R2, R59, 0xffff0000, RZ, 0xc0, !PT ;  /* 0xffff00003b027812 */ /* 0x000fe200078ec0ff */
[----:B------:R-:W-:Y:S01]  /*6940*/  FFMA R4, R49, R33, R4 ;  /* 0x0000002131047223 */ /* 0x000fe20000000004 */
[----:B------:R-:W-:Y:S01]  /*6950*/  FMUL R11, R47, R11 ;  /* 0x0000000b2f0b7220 */ /* 0x000fe20000400000 */
[----:B------:R-:W-:Y:S01]  /*6960*/  FFMA R5, R49, R34, R5 ;  /* 0x0000002231057223 */ /* 0x000fe20000000005 */
[----:B------:R-:W-:Y:S01]  /*6970*/  F2FP.BF16.F32.PACK_AB R53, R7, R3 ;  /* 0x000000030735723e */ /* 0x000fe200000010ff */
[C---:B------:R-:W-:Y:S01]  /*6980*/  FFMA R6, R49.reuse, R0, R6 ;  /* 0x0000000031067223 */ /* 0x040fe20000000006 */
[C---:B------:R-:W-:Y:S01]  /*6990*/  SHF.L.U32 R0, R64.reuse, 0x10, RZ ;  /* 0x0000001040007819 */ /* 0x040fe200000006ff */
[----:B------:R-:W-:Y:S01]  /*69a0*/  FFMA R11, R49, R2, R11 ;  /* 0x00000002310b7223 */ /* 0x000fe2000000000b */
[----:B------:R-:W-:Y:S01]  /*69b0*/  LOP3.LUT R2, R64, 0xffff0000, RZ, 0xc0, !PT ;  /* 0xffff000040027812 */ /* 0x000fe200078ec0ff */
[----:B------:R-:W-:Y:S01]  /*69c0*/  FMUL R15, R47, R15 ;  /* 0x0000000f2f0f7220 */ /* 0x000fe20000400000 */
[----:B------:R-:W-:Y:S01]  /*69d0*/  SHF.L.U32 R3, R65, 0x10, RZ ;  /* 0x0000001041037819 */ /* 0x000fe200000006ff */
[----:B------:R-:W-:Y:S01]  /*69e0*/  FFMA R8, R49, R0, R8 ;  /* 0x0000000031087223 */ /* 0x000fe20000000008 */
[----:B------:R-:W-:Y:S01]  /*69f0*/  LOP3.LUT R0, R65, 0xffff0000, RZ, 0xc0, !PT ;  /* 0xffff000041007812 */ /* 0x000fe200078ec0ff */
[C---:B------:R-:W-:Y:S01]  /*6a00*/  FFMA R9, R49.reuse, R2, R9 ;  /* 0x0000000231097223 */ /* 0x040fe20000000009 */
[C---:B------:R-:W-:Y:S01]  /*6a10*/  SHF.L.U32 R2, R66.reuse, 0x10, RZ ;  /* 0x0000001042027819 */ /* 0x040fe200000006ff */
[----:B------:R-:W-:Y:S01]  /*6a20*/  FFMA R10, R49, R3, R10 ;  /* 0x00000003310a7223 */ /* 0x000fe2000000000a */
[----:B------:R-:W-:Y:S01]  /*6a30*/  SHF.L.U32 R3, R67, 0x10, RZ ;  /* 0x0000001043037819 */ /* 0x000fe200000006ff */
[C---:B------:R-:W-:Y:S01]  /*6a40*/  FFMA R15, R49.reuse, R0, R15 ;  /* 0x00000000310f7223 */ /* 0x040fe2000000000f */
[----:B------:R-:W-:Y:S01]  /*6a50*/  LOP3.LUT R0, R66, 0xffff0000, RZ, 0xc0, !PT ;  /* 0xffff000042007812 */ /* 0x000fe200078ec0ff */
[----:B------:R-:W-:Y:S01]  /*6a60*/  FFMA R12, R49, R2, R12 ;  /* 0x00000002310c7223 */ /* 0x000fe2000000000c */
[C---:B------:R-:W-:Y:S01]  /*6a70*/  SHF.L.U32 R2, R72.reuse, 0x10, RZ ;  /* 0x0000001048027819 */ /* 0x040fe200000006ff */
[----:B------:R-:W-:Y:S01]  /*6a80*/  FMUL R19, R47, R19 ;  /* 0x000000132f137220 */ /* 0x000fe20000400000 */
[----:B------:R-:W-:Y:S01]  /*6a90*/  F2FP.BF16.F32.PACK_AB R54, R5, R4 ;  /* 0x000000040536723e */ /* 0x000fe200000010ff */
[----:B------:R-:W-:Y:S01]  /*6aa0*/  FFMA R13, R49, R0, R13 ;  /* 0x00000000310d7223 */ /* 0x000fe2000000000d */
[----:B------:R-:W-:Y:S01]  /*6ab0*/  LOP3.LUT R0, R67, 0xffff0000, RZ, 0xc0, !PT ;  /* 0xffff000043007812 */ /* 0x000fe200078ec0ff */
[----:B------:R-:W-:Y:S01]  /*6ac0*/  FFMA R14, R49, R3, R14 ;  /* 0x00000003310e7223 */ /* 0x000fe2000000000e */
[----:B------:R-:W-:Y:S01]  /*6ad0*/  LOP3.LUT R3, R72, 0xffff0000, RZ, 0xc0, !PT ;  /* 0xffff000048037812 */ /* 0x000fe200078ec0ff */
[----:B------:R-:W-:Y:S01]  /*6ae0*/  FMUL R23, R47, R23 ;  /* 0x000000172f177220 */ /* 0x000fe20000400000 */
[----:B------:R-:W-:Y:S01]  /*6af0*/  F2FP.BF16.F32.PACK_AB R55, R11, R6 ;  /* 0x000000060b37723e */ /* 0x000fe200000010ff */
[----:B------:R-:W-:Y:S01]  /*6b00*/  FFMA R19, R49, R0, R19 ;  /* 0x0000000031137223 */ /* 0x000fe20000000013 */
[----:B------:R-:W-:Y:S01]  /*6b10*/  SHF.L.U32 R0, R73, 0x10, RZ ;  /* 0x0000001049007819 */ /* 0x000fe200000006ff */
[----:B------:R-:W-:Y:S01]  /*6b20*/  FFMA R16, R49, R2, R16 ;  /* 0x0000000231107223 */ /* 0x000fe20000000010 */
[----:B------:R-:W-:Y:S01]  /*6b30*/  LOP3.LUT R2, R73, 0xffff0000, RZ, 0xc0, !PT ;  /* 0xffff000049027812 */ /* 0x000fe200078ec0ff */
[----:B------:R-:W-:Y:S01]  /*6b40*/  FFMA R17, R49, R3, R17 ;  /* 0x0000000331117223 */ /* 0x000fe20000000011 */
[----:B------:R-:W-:Y:S01]  /*6b50*/  SHF.L.U32 R3, R75, 0x10, RZ ;  /* 0x000000104b037819 */ /* 0x000fe200000006ff */
[----:B------:R-:W-:Y:S01]  /*6b60*/  FFMA R18, R49, R0, R18 ;  /* 0x0000000031127223 */ /* 0x000fe20000000012 */
[C---:B------:R-:W-:Y:S01]  /*6b70*/  SHF.L.U32 R0, R74.reuse, 0x10, RZ ;  /* 0x000000104a007819 */ /* 0x040fe200000006ff */
[----:B------:R1:W-:Y:S01]  /*6b80*/  STS.128 [R63], R52 ;  /* 0x000000343f007388 */ /* 0x0003e20000000c00 */
[----:B------:R-:W-:Y:S01]  /*6b90*/  F2FP.BF16.F32.PACK_AB R8, R9, R8 ;  /* 0x000000080908723e */ /* 0x000fe200000010ff */
[C---:B------:R-:W-:Y:S01]  /*6ba0*/  FFMA R23, R49.reuse, R2, R23 ;  /* 0x0000000231177223 */ /* 0x040fe20000000017 */
[----:B------:R-:W-:Y:S01]  /*6bb0*/  LOP3.LUT R2, R74, 0xffff0000, RZ, 0xc0, !PT ;  /* 0xffff00004a027812 */ /* 0x000fe200078ec0ff */
[----:B------:R-:W-:Y:S01]  /*6bc0*/  FFMA R20, R49, R0, R20 ;  /* 0x0000000031147223 */ /* 0x000fe20000000014 */
[----:B------:R-:W-:Y:S01]  /*6bd0*/  LOP3.LUT R0, R75, 0xffff0000, RZ, 0xc0, !PT ;  /* 0xffff00004b007812 */ /* 0x000fe200078ec0ff */
[----:B------:R-:W-:Y:S01]  /*6be0*/  FMUL R27, R47, R27 ;  /* 0x0000001b2f1b7220 */ /* 0x000fe20000400000 */
[----:B------:R-:W-:Y:S01]  /*6bf0*/  F2FP.BF16.F32.PACK_AB R9, R15, R10 ;  /* 0x0000000a0f09723e */ /* 0x000fe200000010ff */
[C---:B------:R-:W-:Y:S01]  /*6c00*/  FFMA R21, R49.reuse, R2, R21 ;  /* 0x0000000231157223 */ /* 0x040fe20000000015 */
[C---:B------:R-:W-:Y:S01]  /*6c10*/  FFMA R22, R49.reuse, R3, R22 ;  /* 0x0000000331167223 */ /* 0x040fe20000000016 */
[----:B------:R-:W-:Y:S01]  /*6c20*/  FFMA R27, R49, R0, R27 ;  /* 0x00000000311b7223 */ /* 0x000fe2000000001b */
[C---:B------:R-:W-:Y:S01]  /*6c30*/  SHF.L.U32 R2, R80.reuse, 0x10, RZ ;  /* 0x0000001050027819 */ /* 0x040fe200000006ff */
[C---:B------:R-:W-:Y:S01]  /*6c40*/  FMUL R31, R47.reuse, R31 ;  /* 0x0000001f2f1f7220 */ /* 0x040fe20000400000 */
[----:B------:R-:W-:Y:S01]  /*6c50*/  LOP3.LUT R0, R80, 0xffff0000, RZ, 0xc0, !PT ;  /* 0xffff000050007812 */ /* 0x000fe200078ec0ff */
[----:B------:R-:W-:Y:S01]  /*6c60*/  FMUL R35, R47, R35 ;  /* 0x000000232f237220 */ /* 0x000fe20000400000 */
[----:B------:R-:W-:Y:S01]  /*6c70*/  SHF.L.U32 R3, R81, 0x10, RZ ;  /* 0x0000001051037819 */ /* 0x000fe200000006ff */
[----:B------:R-:W-:Y:S01]  /*6c80*/  FFMA R24, R49, R2, R24 ;  /* 0x0000000231187223 */ /* 0x000fe20000000018 */
[----:B------:R-:W-:Y:S01]  /*6c90*/  F2FP.BF16.F32.PACK_AB R10, R13, R12 ;  /* 0x0000000c0d0a723e */ /* 0x000fe200000010ff */
[----:B------:R-:W-:Y:S01]  /*6ca0*/  FFMA R25, R49, R0, R25 ;  /* 0x0000000031197223 */ /* 0x000fe20000000019 */
[----:B------:R-:W-:Y:S01]  /*6cb0*/  F2FP.BF16.F32.PACK_AB R11, R19, R14 ;  /* 0x0000000e130b723e */ /* 0x000fe200000010ff */
[----:B------:R-:W-:Y:S01]  /*6cc0*/  FFMA R26, R49, R3, R26 ;  /* 0x00000003311a7223 */ /* 0x000fe2000000001a */
[----:B------:R-:W-:Y:S02]  /*6cd0*/  LOP3.LUT R0, R81, 0xffff0000, RZ, 0xc0, !PT ;  /* 0xffff000051007812 */ /* 0x000fe400078ec0ff */
[C---:B------:R-:W-:Y:S01]  /*6ce0*/  SHF.L.U32 R2, R82.reuse, 0x10, RZ ;  /* 0x0000001052027819 */ /* 0x040fe200000006ff */
[----:B------:R1:W-:Y:S01]  /*6cf0*/  STS.128 [R62+0x10], R8 ;  /* 0x000010083e007388 */ /* 0x0003e20000000c00 */
[----:B------:R-:W-:Y:S01]  /*6d00*/  LOP3.LUT R3, R82, 0xffff0000, RZ, 0xc0, !PT ;  /* 0xffff000052037812 */ /* 0x000fe200078ec0ff */
[----:B------:R-:W-:Y:S01]  /*6d10*/  FFMA R31, R49, R0, R31 ;  /* 0x00000000311f7223 */ /* 0x000fe2000000001f */
[----:B------:R-:W-:Y:S01]  /*6d20*/  SHF.L.U32 R4, R83, 0x10, RZ ;  /* 0x0000001053047819 */ /* 0x000fe200000006ff */
[----:B------:R-:W-:Y:S01]  /*6d30*/  FFMA R28, R49, R2, R28 ;  /* 0x00000002311c7223 */ /* 0x000fe2000000001c */
[----:B------:R-:W-:Y:S01]  /*6d40*/  F2FP.BF16.F32.PACK_AB R16, R17, R16 ;  /* 0x000000101110723e */ /* 0x000fe200000010ff */
[----:B------:R-:W-:Y:S01]  /*6d50*/  FFMA R29, R49, R3, R29 ;  /* 0x00000003311d7223 */ /* 0x000fe2000000001d */
[----:B------:R-:W-:Y:S01]  /*6d60*/  LOP3.LUT R5, R83, 0xffff0000, RZ, 0xc0, !PT ;  /* 0xffff000053057812 */ /* 0x000fe200078ec0ff */
[----:B------:R-:W-:Y:S01]  /*6d70*/  FFMA R30, R49, R4, R30 ;  /* 0x00000004311e7223 */ /* 0x000fe2000000001e */
[----:B------:R-:W-:Y:S02]  /*6d80*/  F2FP.BF16.F32.PACK_AB R17, R23, R18 ;  /* 0x000000121711723e */ /* 0x000fe400000010ff */
[----:B------:R-:W-:Y:S01]  /*6d90*/  F2FP.BF16.F32.PACK_AB R18, R21, R20 ;  /* 0x000000141512723e */ /* 0x000fe200000010ff */
[----:B------:R-:W-:Y:S01]  /*6da0*/  FFMA R35, R49, R5, R35 ;  /* 0x0000000531237223 */ /* 0x000fe20000000023 */
[----:B------:R-:W-:Y:S02]  /*6db0*/  F2FP.BF16.F32.PACK_AB R19, R27, R22 ;  /* 0x000000161b13723e */ /* 0x000fe400000010ff */
[----:B------:R-:W-:Y:S02]  /*6dc0*/  F2FP.BF16.F32.PACK_AB R24, R25, R24 ;  /* 0x000000181918723e */ /* 0x000fe400000010ff */
[----:B------:R-:W-:Y:S01]  /*6dd0*/  F2FP.BF16.F32.PACK_AB R25, R31, R26 ;  /* 0x0000001a1f19723e */ /* 0x000fe200000010ff */
[----:B------:R1:W-:Y:S01]  /*6de0*/  STS.128 [R61+0x20], R16 ;  /* 0x000020103d007388 */ /* 0x0003e20000000c00 */
[----:B------:R-:W-:Y:S02]  /*6df0*/  F2FP.BF16.F32.PACK_AB R26, R29, R28 ;  /* 0x0000001c1d1a723e */ /* 0x000fe400000010ff */
[----:B------:R-:W-:Y:S05]  /*6e00*/  F2FP.BF16.F32.PACK_AB R27, R35, R30 ;  /* 0x0000001e231b723e */ /* 0x000fea00000010ff */
[----:B------:R1:W-:Y:S01]  /*6e10*/  STS.128 [R60+0x10], R24 ;  /* 0x000010183c007388 */ /* 0x0003e20000000c00 */
[----:B------:R-:W-:Y:S01]  /*6e20*/  @!PT LDS RZ, [RZ] ;  /* 0x00000000fffff984 */ /* 0x000fe20000000800 */
[----:B------:R-:W-:Y:S01]  /*6e30*/  @!PT LDS RZ, [RZ] ;  /* 0x00000000fffff984 */ /* 0x000fe20000000800 */
[----:B------:R-:W-:Y:S01]  /*6e40*/  @!PT LDS RZ, [RZ] ;  /* 0x00000000fffff984 */ /* 0x000fe20000000800 */
[----:B------:R-:W-:Y:S01]  /*6e50*/  @!PT LDS RZ, [RZ] ;  /* 0x00000000fffff984 */ /* 0x000fe20000000800 */
[----:B------:R2:W-:Y:S07]  /*6e60*/  MEMBAR.ALL.CTA ;  /* 0x0000000000007992 */ /* 0x0005ee0000008000 */
[----:B--2---:R-:W2:Y:S02]  /*6e70*/  FENCE.VIEW.ASYNC.S ;  /* 0x00000000000073c6 */ /* 0x004ea40000000000 */
[----:B--2---:R-:W-:Y:S06]  /*6e80*/  BAR.SYNC.DEFER_BLOCKING 0x1, 0x80 ;  /* 0x0042000000007b1d */ /* 0x004fec0000010000 */
[----:B------:R-:W-:Y:S05]  /*6e90*/  @P0 BRA `(.L_x_120) ;  /* 0x00000000001c0947 */ /* 0x000fea0003800000 */
[----:B------:R-:W-:Y:S01]  /*6ea0*/  R2UR UR4, R68 ;  /* 0x00000000440472ca */ /* 0x000fe200000e0000 */
[----:B------:R-:W-:Y:S01]  /*6eb0*/  UIADD3 UR6, UP0, UPT, UR54, 0x680, URZ ;  /* 0x0000068036067890 */ /* 0x000fe2000ff1e0ff */
[----:B------:R-:W-:Y:S03]  /*6ec0*/  UMOV UR43, UR36 ;  /* 0x00000024002b7c82 */ /* 0x000fe60008000000 */
[----:B------:R-:W-:Y:S08]  /*6ed0*/  UIADD3.X UR7, UPT, UPT, URZ, UR55, URZ, UP0, !UPT ;  /* 0x00000037ff077290 */ /* 0x000ff000087fe4ff */
[----:B------:R-:W-:Y:S09]  /*6ee0*/  UIADD3 UR40, UPT, UPT, UR48, 0x200, UR4 ;  /* 0x0000020030287890 */ /* 0x000ff2000fffe004 */
[----:B------:R2:W-:Y:S02]  /*6ef0*/  UTMASTG.3D [UR40], [UR6] ;  /* 0x00000028060073b5 */ /* 0x0005e40008010000 */
[----:B--2---:R0:W-:Y:S02]  /*6f00*/  UTMACMDFLUSH ;  /* 0x00000000000079b7 */ /* 0x0041e40000000000 */
.L_x_120:
[----:B------:R-:W-:Y:S05]  /*6f10*/  BSYNC.RECONVERGENT B0 ;  /* 0x0000000000007941 */ /* 0x000fea0003800200 */
.L_x_119:
[----:B------:R-:W-:Y:S01]  /*6f20*/  UIADD3 UR40, UPT, UPT, UR56, 0x1, URZ ;  /* 0x0000000138287890 */ /* 0x000fe2000fffe0ff */
[----:B------:R-:W-:Y:S03]  /*6f30*/  BSSY.RECONVERGENT B0, `(.L_x_121) ;  /* 0x0000005000007945 */ /* 0x000fe60003800200 */
[----:B------:R-:W-:Y:S04]  /*6f40*/  UISETP.NE.AND UP0, UPT, UR40, 0x3, UPT ;  /* 0x000000032800788c */ /* 0x000fe8000bf05270 */
[----:B------:R-:W-:Y:S01]  /*6f50*/  USEL UR43, UR40, URZ, UP0 ;  /* 0x000000ff282b7287 */ /* 0x000fe20008000000 */
[----:B------:R-:W-:Y:S11]  /*6f60*/  @P0 BRA `(.L_x_122) ;  /* 0x0000000000040947 */ /* 0x000ff60003800000 */
[----:B------:R-:W-:Y:S04]  /*6f70*/  DEPBAR.LE SB0, 0x1 ;  /* 0x000080400000791a */ /* 0x000fe80000000000 */
.L_x_122:
[----:B------:R-:W-:Y:S05]  /*6f80*/  BSYNC.RECONVERGENT B0 ;  /* 0x0000000000007941 */ /* 0x000fea0003800200 */
.L_x_121:
[----:B------:R-:W-:Y:S01]  /*6f90*/  BAR.SYNC.DEFER_BLOCKING 0x1, 0x80 ;  /* 0x0042000000007b1d */ /* 0x000fe20000010000 */
[----:B------:R-:W-:Y:S01]  /*6fa0*/  ISETP.NE.AND P1, PT, R109, RZ, PT ;  /* 0x000000ff6d00720c */ /* 0x000fe20003f25270 */
[----:B------:R-:W-:Y:S01]  /*6fb0*/  UISETP.NE.AND UP0, UPT, UR50, URZ, UPT ;  /* 0x000000ff3200728c */ /* 0x000fe2000bf05270 */
[----:B------:R-:W-:Y:S11]  /*6fc0*/  LEA R2, R69, UR48, 0x3 ;  /* 0x0000003045027c11 */ /* 0x000ff6000f8e18ff */
[----:B------:R-:W-:Y:S01]  /*6fd0*/  @P1 SHF.L.U32 R3, R71, 0x1f, RZ ;  /* 0x0000001f47031819 */ /* 0x000fe200000006ff */
[----:B------:R-:W-:Y:S06]  /*6fe0*/  BRA.U !UP0, `(.L_x_123) ;  /* 0x0000000108247547 */ /* 0x000fec000b800000 */
[----:B------:R-:W-:Y:S01]  /*6ff0*/  IMAD.U32 R4, RZ, RZ, UR49 ;  /* 0x00000031ff047e24 */ /* 0x000fe2000f8e00ff */
[----:B------:R-:W-:Y:S01]  /*7000*/  MOV R0, UR37 ;  /* 0x0000002500007c02 */ /* 0x000fe20008000f00 */
[----:B------:R-:W-:Y:S03]  /*7010*/  UIADD3 UR49, UPT, UPT, UR49, 0x1, URZ ;  /* 0x0000000131317890 */ /* 0x000fe6000fffe0ff */
[----:B------:R-:W-:Y:S01]  /*7020*/  @P1 LEA R4, R4, UR48, 0x3 ;  /* 0x0000003004041c11 */ /* 0x000fe2000f8e18ff */
[----:B------:R-:W-:Y:S04]  /*7030*/  UISETP.NE.AND UP0, UPT, UR49, 0x3, UPT ;  /* 0x000000033100788c */ /* 0x000fe8000bf05270 */
[----:B------:R-:W-:Y:S01]  /*7040*/  @P1 VIADD R4, R4, 0xb8 ;  /* 0x000000b804041836 */ /* 0x000fe20000000000 */
[----:B------:R-:W-:Y:S04]  /*7050*/  USEL UR49, UR49, URZ, UP0 ;  /* 0x000000ff31317287 */ /* 0x000fe80008000000 */
[----:B------:R-:W-:Y:S04]  /*7060*/  @P1 PRMT R0, R0, 0x654, R4 ;  /* 0x0000065400001816 */ /* 0x000fe80000000004 */
[----:B------:R2:W-:Y:S04]  /*7070*/  @P1 SYNCS.ARRIVE.TRANS64.RED.A1T0 RZ, [R0+URZ], RZ ;  /* 0x000000ff00ff19a7 */ /* 0x0005e800081004ff */
.L_x_123:
[----:B------:R-:W4:Y:S01]  /*7080*/  @P1 SYNCS.PHASECHK.TRANS64.TRYWAIT P0, [R2+URZ+0xa0], R3 ;  /* 0x0000a003020015a7 */ /* 0x000f2200080011ff */
[----:B------:R-:W-:Y:S01]  /*7090*/  BSSY B1, `(.L_x_124) ;  /* 0x0000015000017945 */ /* 0x000fe20003800000 */
[----:B----4-:R-:W-:Y:S03]  /*70a0*/  @P1 SEL R70, RZ, 0x1, !P0 ;  /* 0x00000001ff461807 */ /* 0x010fe60004000000 */
[----:B------:R-:W-:Y:S05]  /*70b0*/  @!P1 BRA `(.L_x_125) ;  /* 0x0000000000489947 */ /* 0x000fea0003800000 */
[----:B------:R-:W-:Y:S01]  /*70c0*/  ISETP.NE.AND P1, PT, R76, RZ, PT ;  /* 0x000000ff4c00720c */ /* 0x000fe20003f25270 */
[----:B------:R-:W-:Y:S01]  /*70d0*/  BSSY B0, `(.L_x_126) ;  /* 0x000000a000007945 */ /* 0x000fe20003800000 */
[----:B------:R-:W-:Y:S11]  /*70e0*/  ISETP.NE.AND P0, PT, R70, RZ, PT ;  /* 0x000000ff4600720c */ /* 0x000ff60003f05270 */
[----:B------:R-:W-:Y:S04]  /*70f0*/  @P1 IMAD R69, R69, 0x2000, R103 ;  /* 0x0000200045451824 */ /* 0x000fe800078e0267 */
[----:B------:R-:W-:Y:S01]  /*7100*/  @P1 IMAD.IADD R4, R111, 0x1, R69 ;  /* 0x000000016f041824 */ /* 0x000fe200078e0245 */
[----:B------:R-:W-:Y:S03]  /*7110*/  @P1 IADD3 R3, PT, PT, R110, R69, RZ ;  /* 0x000000456e031210 */ /* 0x000fe60007ffe0ff */
[----:B--2---:R-:W-:Y:S01]  /*7120*/  @P1 IMAD.IADD R0, R102, 0x1, R4 ;  /* 0x0000000166001824 */ /* 0x004fe200078e0204 */
[----:B------:R-:W-:Y:S06]  /*7130*/  @P0 BRA `(.L_x_127) ;  /* 0x00000000000c0947 */ /* 0x000fec0003800000 */
[----:B------:R-:W-:Y:S04]  /*7140*/  SHF.L.U32 R71, R71, 0x1f, RZ ;  /* 0x0000001f47477819 */ /* 0x000fe800000006ff */
[----:B------:R-:W2:Y:S02]  /*7150*/  SYNCS.PHASECHK.TRANS64.TRYWAIT P0, [R2+URZ+0xa0], R71 ;  /* 0x0000a047020075a7 */ /* 0x000ea400080011ff */
[----:B--2---:R-:W-:Y:S05]  /*7160*/  @!P0 BRA `(.L_x_128) ;  /* 0x0000001c00048947 */ /* 0x004fea0003800000 */
.L_x_127:
[----:B------:R-:W-:Y:S05]  /*7170*/  BSYNC B0 ;  /* 0x0000000000007941 */ /* 0x000fea0003800000 */
.L_x_126:
[----:B------:R-:W-:Y:S11]  /*7180*/  ISETP.NE.AND P0, PT, R76, RZ, PT ;  /* 0x000000ff4c00720c */ /* 0x000ff60003f05270 */
[----:B------:R-:W-:Y:S02]  /*7190*/  @!UPT UIADD3 URZ, UPT, UPT, URZ, URZ, URZ ;  /* 0x000000fffffff290 */ /* 0x000fe4000fffe0ff */
[----:B------:R4:W1:Y:S04]  /*71a0*/  @P0 LDS.128 R56, [R69] ;  /* 0x0000000045380984 */ /* 0x0008680000000c00 */
[----:B------:R4:W1:Y:S04]  /*71b0*/  @P0 LDS.128 R72, [R3+0x20] ;  /* 0x0000200003480984 */ /* 0x0008680000000c00 */
[----:B------:R4:W1:Y:S04]  /*71c0*/  @P0 LDS.128 R64, [R4+0x10] ;  /* 0x0000100004400984 */ /* 0x0008680000000c00 */
[----:B------:R4:W1:Y:S02]  /*71d0*/  @P0 LDS.128 R80, [R0+0x10] ;  /* 0x0000100000500984 */ /* 0x0008640000000c00 */
.L_x_125:
[----:B------:R-:W-:Y:S05]  /*71e0*/  BSYNC B1 ;  /* 0x0000000000017941 */ /* 0x000fea0003800000 */
.L_x_124:
[----:B--2-4-:R-:W-:Y:S05]  /*71f0*/  VIADD R0, R48, 0x20 ;  /* 0x0000002030007836 */ /* 0x014fea0000000000 */
[----:B------:R-:W-:Y:S04]  /*7200*/  SHF.R.U32.HI R0, RZ, 0x15, R0 ;  /* 0x00000015ff007819 */ /* 0x000fe80000011600 */
[----:B------:R-:W-:Y:S11]  /*7210*/  LOP3.LUT P0, RZ, R0, 0x3, R96, 0x48, !PT ;  /* 0x0000000300ff7812 */ /* 0x000ff60007804860 */
[----:B------:R-:W-:Y:S02]  /*7220*/  @!UPT UIADD3 URZ, UPT, UPT, URZ, URZ, URZ ;  /* 0x000000fffffff290 */ /* 0x000fe4000fffe0ff */
[----:B------:R-:W-:Y:S05]  /*7230*/  @!P0 BRA `(.L_x_129) ;  /* 0x0000000000408947 */ /* 0x000fea0003800000 */
[----:B------:R-:W2:Y:S01]  /*7240*/  LDCU.64 UR8, c[0x4][0x70] ;  /* 0x01000e00ff0877ac */ /* 0x000ea20008000a00 */
[----:B------:R-:W-:Y:S01]  /*7250*/  MOV R3, 0x0 ;  /* 0x0000000000037802 */ /* 0x000fe20000000f00 */
[----:B------:R-:W-:Y:S02]  /*7260*/  HFMA2 R12, -RZ, RZ, 0, 5.9604644775390625e-08 ;  /* 0x00000001ff0c7431 */ /* 0x000fe400000001ff */
[----:B-1----:R-:W-:Y:S02]  /*7270*/  IMAD.MOV.U32 R8, RZ, RZ, 0x192 ;  /* 0x00000192ff087424 */ /* 0x002fe400078e00ff */
[----:B------:R-:W-:Y:S01]  /*7280*/  IMAD.MOV.U32 R13, RZ, RZ, RZ ;  /* 0x000000ffff0d7224 */ /* 0x000fe200078e00ff */
[----:B------:R-:W1:Y:S01]  /*7290*/  LDCU.64 UR6, c[0x4][0x78] ;  /* 0x01000f00ff0677ac */ /* 0x000e620008000a00 */
[----:B------:R-:W4:Y:S01]  /*72a0*/  LDC.64 R2, c[0x4][R3] ;  /* 0x0100000003027b82 */ /* 0x000f220000000a00 */
[----:B------:R-:W5:Y:S01]  /*72b0*/  LDCU.64 UR4, c[0x4][0x10] ;  /* 0x01000200ff0477ac */ /* 0x000f620008000a00 */
[----:B--2---:R-:W-:Y:S01]  /*72c0*/  MOV R5, UR9 ;  /* 0x0000000900057c02 */ /* 0x004fe20008000f00 */
[----:B------:R-:W-:Y:S01]  /*72d0*/  IMAD.U32 R4, RZ, RZ, UR8 ;  /* 0x00000008ff047e24 */ /* 0x000fe2000f8e00ff */
[----:B-1----:R-:W-:Y:S01]  /*72e0*/  MOV R7, UR7 ;  /* 0x0000000700077c02 */ /* 0x002fe20008000f00 */
[----:B------:R-:W-:Y:S01]  /*72f0*/  IMAD.U32 R6, RZ, RZ, UR6 ;  /* 0x00000006ff067e24 */ /* 0x000fe2000f8e00ff */
[----:B-----5:R-:W-:Y:S01]  /*7300*/  MOV R11, UR5 ;  /* 0x00000005000b7c02 */ /* 0x020fe20008000f00 */
[----:B------:R-:W-:Y:S02]  /*7310*/  IMAD.U32 R10, RZ, RZ, UR4 ;  /* 0x00000004ff0a7e24 */ /* 0x000fe4000f8e00ff */
[----:B------:R-:W-:Y:S07]  /*7320*/  LEPC R20, `(.L_x_129) ;  /* 0x000000001014794e */ /* 0x000fee0000000000 */
[----:B---34-:R-:W-:Y:S05]  /*7330*/  CALL.ABS.NOINC R2 ;  /* 0x0000000002007343 */ /* 0x018fea0003c00000 */
.L_x_129:
[----:B------:R-:W-:Y:S01]  /*7340*/  ISETP.NE.AND P0, PT, R104, RZ, PT ;  /* 0x000000ff6800720c */ /* 0x000fe20003f05270 */
[----:B------:R-:W-:Y:S05]  /*7350*/  WARPSYNC.ALL ;  /* 0x0000000000007948 */ /* 0x000fea0003800000 */
[----:B------:R-:W-:Y:S01]  /*7360*/  R2UR UR4, R48 ;  /* 0x00000000300472ca */ /* 0x000fe200000e0000 */
[----:B------:R-:W-:Y:S01]  /*7370*/  USHF.L.U32 UR8, UR43, 0xd, URZ ;  /* 0x0000000d2b087899 */ /* 0x000fe200080006ff */
[C---:B-1----:R-:W-:Y:S01]  /*7380*/  SHF.L.U32 R48, R56.reuse, 0x10, RZ ;  /* 0x0000001038307819 */ /* 0x042fe200000006ff */
[----:B------:R-:W-:Y:S01]  /*7390*/  BSSY.RECONVERGENT B0, `(.L_x_130) ;  /* 0x000008d000007945 */ /* 0x000fe20003800200 */
[----:B------:R-:W-:Y:S02]  /*73a0*/  LOP3.LUT R50, R56, 0xffff0000, RZ, 0xc0, !PT ;  /* 0xffff000038327812 */ /* 0x000fe400078ec0ff */
[C---:B------:R-:W-:Y:S02]  /*73b0*/  SHF.L.U32 R51, R57.reuse, 0x10, RZ ;  /* 0x0000001039337819 */ /* 0x040fe400000006ff */
[----:B------:R-:W-:Y:S02]  /*73c0*/  LOP3.LUT R52, R57, 0xffff0000, RZ, 0xc0, !PT ;  /* 0xffff000039347812 */ /* 0x000fe400078ec0ff */
[C---:B------:R-:W-:Y:S02]  /*73d0*/  SHF.L.U32 R53, R58.reuse, 0x10, RZ ;  /* 0x000000103a357819 */ /* 0x040fe400000006ff */
[----:B------:R-:W-:Y:S01]  /*73e0*/  IADD3 R0, PT, PT, R103, UR8, RZ ;  /* 0x0000000867007c10 */ /* 0x000fe2000fffe0ff */
[----:B------:R-:W1:Y:S01]  /*73f0*/  LDTM.x32 R4, tmem[UR4+0x20] ;  /* 0x00002004000479ee */ /* 0x000e6200082c0000 */
[----:B------:R-:W-:Y:S01]  /*7400*/  LOP3.LUT R54, R58, 0xffff0000, RZ, 0xc0, !PT ;  /* 0xffff00003a367812 */ /* 0x000fe200078ec0ff */
[----:B------:R-:W-:Y:S01]  /*7410*/  NOP ;  /* 0x0000000000007918 */ /* 0x000fe20000000000 */
[C---:B------:R-:W-:Y:S02]  /*7420*/  SHF.L.U32 R55, R59.reuse, 0x10, RZ ;  /* 0x000000103b377819 */ /* 0x040fe400000006ff */
[----:B------:R-:W-:Y:S02]  /*7430*/  LOP3.LUT R56, R59, 0xffff0000, RZ, 0xc0, !PT ;  /* 0xffff00003b387812 */ /* 0x000fe400078ec0ff */
[----:B------:R-:W-:Y:S02]  /*7440*/  SHF.L.U32 R57, R64, 0x10, RZ ;  /* 0x0000001040397819 */ /* 0x000fe400000006ff */
[-C--:B------:R-:W-:Y:S02]  /*7450*/  IADD3 R111, PT, PT, R111, R0.reuse, RZ ;  /* 0x000000006f6f7210 */ /* 0x080fe40007ffe0ff */
[----:B------:R-:W-:Y:S02]  /*7460*/  IADD3 R110, PT, PT, R110, R0, RZ ;  /* 0x000000006e6e7210 */ /* 0x000fe40007ffe0ff */
[----:B------:R-:W-:Y:S02]  /*7470*/  LOP3.LUT R58, R64, 0xffff0000, RZ, 0xc0, !PT ;  /* 0xffff0000403a7812 */ /* 0x000fe400078ec0ff */
[C---:B------:R-:W-:Y:S02]  /*7480*/  SHF.L.U32 R59, R65.reuse, 0x10, RZ ;  /* 0x00000010413b7819 */ /* 0x040fe400000006ff */
[----:B---3--:R-:W-:Y:S02]  /*7490*/  LOP3.LUT R60, R65, 0xffff0000, RZ, 0xc0, !PT ;  /* 0xffff0000413c7812 */ /* 0x008fe400078ec0ff */
[C---:B------:R-:W-:Y:S02]  /*74a0*/  SHF.L.U32 R61, R66.reuse, 0x10, RZ ;  /* 0x00000010423d7819 */ /* 0x040fe400000006ff */
[----:B------:R-:W-:Y:S02]  /*74b0*/  LOP3.LUT R62, R66, 0xffff0000, RZ, 0xc0, !PT ;  /* 0xffff0000423e7812 */ /* 0x000fe400078ec0ff */
[----:B------:R-:W-:Y:S01]  /*74c0*/  SHF.L.U32 R63, R67, 0x10, RZ ;  /* 0x00000010433f7819 */ /* 0x000fe200000006ff */
[C---:B-1----:R-:W-:Y:S01]  /*74d0*/  FMUL R4, R47.reuse, R4 ;  /* 0x000000042f047220 */ /* 0x042fe20000400000 */
[----:B------:R-:W-:Y:S01]  /*74e0*/  IADD3 R106, PT, PT, R106, 0x120, RZ ;  /* 0x000001206a6a7810 */ /* 0x000fe20007ffe0ff */
[----:B------:R-:W-:Y:S01]  /*74f0*/  FMUL R5, R47, R5 ;  /* 0x000000052f057220 */ /* 0x000fe20000400000 */
[----:B------:R-:W-:Y:S01]  /*7500*/  LOP3.LUT R64, R67, 0xffff0000, RZ, 0xc0, !PT ;  /* 0xffff000043407812 */ /* 0x000fe200078ec0ff */
[C---:B------:R-:W-:Y:S01]  /*7510*/  FMUL R6, R47.reuse, R6 ;  /* 0x000000062f067220 */ /* 0x040fe20000400000 */
[C---:B------:R-:W-:Y:S01]  /*7520*/  SHF.L.U32 R65, R72.reuse, 0x10, RZ ;  /* 0x0000001048417819 */ /* 0x040fe200000006ff */
[----:B------:R-:W-:Y:S01]  /*7530*/  FMUL R7, R47, R7 ;  /* 0x000000072f077220 */ /* 0x000fe20000400000 */
[----:B------:R-:W-:Y:S01]  /*7540*/  LOP3.LUT R66, R72, 0xffff0000, RZ, 0xc0, !PT ;  /* 0xffff000048427812 */ /* 0x000fe200078ec0ff */
[----:B------:R-:W-:Y:S01]  /*7550*/  FFMA R4, R49, R48, R4 ;  /* 0x0000003031047223 */ /* 0x000fe20000000004 */
[----:B------:R-:W-:Y:S01]  /*7560*/  SHF.L.U32 R67, R73, 0x10, RZ ;  /* 0x0000001049437819 */ /* 0x000fe200000006ff */
[----:B------:R-:W-:Y:S01]  /*7570*/  FMUL R8, R47, R8 ;  /* 0x000000082f087220 */ /* 0x000fe20000400000 */
[----:B------:R-:W-:Y:S01]  /*7580*/  LOP3.LUT R106, R106, 0xfefffff8, RZ, 0xc0, !PT ;  /* 0xfefffff86a6a7812 */ /* 0x000fe200078ec0ff */
[----:B------:R-:W-:Y:S01]  /*7590*/  FFMA R5, R49, R50, R5 ;  /* 0x0000003231057223 */ /* 0x000fe20000000005 */
[----:B------:R-:W-:Y:S01]  /*75a0*/  LOP3.LUT R68, R73, 0xffff0000, RZ, 0xc0, !PT ;  /* 0xffff000049447812 */ /* 0x000fe200078ec0ff */
[----:B------:R-:W-:Y:S01]  /*75b0*/  FMUL R9, R47, R9 ;  /* 0x000000092f097220 */ /* 0x000fe20000400000 */
[C---:B------:R-:W-:Y:S01]  /*75c0*/  SHF.L.U32 R69, R74.reuse, 0x10, RZ ;  /* 0x000000104a457819 */ /* 0x040fe200000006ff */
[----:B------:R1:W-:Y:S01]  /*75d0*/  SYNCS.ARRIVE.TRANS64.RED.A1T0 RZ, [R106+URZ], RZ ;  /* 0x000000ff6aff79a7 */ /* 0x0003e200081004ff */
[----:B------:R-:W-:Y:S01]  /*75e0*/  F2FP.BF16.F32.PACK_AB R4, R5, R4 ;  /* 0x000000040504723e */ /* 0x000fe200000010ff */
[C---:B------:R-:W-:Y:S01]  /*75f0*/  FFMA R6, R49.reuse, R51, R6 ;  /* 0x0000003331067223 */ /* 0x040fe20000000006 */
[C---:B------:R-:W-:Y:S01]  /*7600*/  FFMA R7, R49.reuse, R52, R7 ;  /* 0x0000003431077223 */ /* 0x040fe20000000007 */
[C---:B------:R-:W-:Y:S01]  /*7610*/  FFMA R8, R49.reuse, R53, R8 ;  /* 0x0000003531087223 */ /* 0x040fe20000000008 */
[----:B------:R-:W-:Y:S01]  /*7620*/  LOP3.LUT R70, R74, 0xffff0000, RZ, 0xc0, !PT ;  /* 0xffff00004a467812 */ /* 0x000fe200078ec0ff */
[----:B------:R-:W-:Y:S01]  /*7630*/  FFMA R9, R49, R54, R9 ;  /* 0x0000003631097223 */ /* 0x000fe20000000009 */
[----:B------:R-:W-:Y:S01]  /*7640*/  FMUL R10, R47, R10 ;  /* 0x0000000a2f0a7220 */ /* 0x000fe20000400000 */
[----:B------:R-:W-:Y:S01]  /*7650*/  F2FP.BF16.F32.PACK_AB R5, R7, R6 ;  /* 0x000000060705723e */ /* 0x000fe200000010ff */
[C---:B------:R-:W-:Y:S01]  /*7660*/  FMUL R11, R47.reuse, R11 ;  /* 0x0000000b2f0b7220 */ /* 0x040fe20000400000 */
[----:B------:R-:W-:Y:S01]  /*7670*/  FMUL R0, R47, R12 ;  /* 0x0000000c2f007220 */ /* 0x000fe20000400000 */
[----:B------:R-:W-:Y:S01]  /*7680*/  F2FP.BF16.F32.PACK_AB R6, R9, R8 ;  /* 0x000000080906723e */ /* 0x000fe200000010ff */
[C---:B------:R-:W-:Y:S01]  /*7690*/  FFMA R10, R49.reuse, R55, R10 ;  /* 0x00000037310a7223 */ /* 0x040fe2000000000a */
[----:B------:R-:W-:Y:S01]  /*76a0*/  FFMA R11, R49, R56, R11 ;  /* 0x00000038310b7223 */ /* 0x000fe2000000000b */
[----:B------:R-:W-:Y:S01]  /*76b0*/  SHF.L.U32 R71, R75, 0x10, RZ ;  /* 0x000000104b477819 */ /* 0x000fe200000006ff */
[----:B------:R-:W-:Y:S01]  /*76c0*/  FFMA R0, R49, R57, R0 ;  /* 0x0000003931007223 */ /* 0x000fe20000000000 */
[----:B------:R-:W-:Y:S01]  /*76d0*/  FMUL R2, R47, R13 ;  /* 0x0000000d2f027220 */ /* 0x000fe20000400000 */
[----:B------:R-:W-:Y:S01]  /*76e0*/  LOP3.LUT R72, R75, 0xffff0000, RZ, 0xc0, !PT ;  /* 0xffff00004b487812 */ /* 0x000fe200078ec0ff */
[----:B------:R-:W-:Y:S01]  /*76f0*/  FMUL R3, R47, R14 ;  /* 0x0000000e2f037220 */ /* 0x000fe20000400000 */
[----:B------:R-:W-:Y:S01]  /*7700*/  F2FP.BF16.F32.PACK_AB R7, R11, R10 ;  /* 0x0000000a0b07723e */ /* 0x000fe200000010ff */
[----:B------:R-:W-:Y:S01]  /*7710*/  FFMA R2, R49, R58, R2 ;  /* 0x0000003a31027223 */ /* 0x000fe20000000002 */
[C---:B------:R-:W-:Y:S01]  /*7720*/  FMUL R15, R47.reuse, R15 ;  /* 0x0000000f2f0f7220 */ /* 0x040fe20000400000 */
[C---:B------:R-:W-:Y:S01]  /*7730*/  FMUL R12, R47.reuse, R16 ;  /* 0x000000102f0c7220 */ /* 0x040fe20000400000 */
[----:B------:R-:W-:Y:S01]  /*7740*/  FMUL R13, R47, R17 ;  /* 0x000000112f0d7220 */ /* 0x000fe20000400000 */
[----:B------:R1:W-:Y:S01]  /*7750*/  STS.128 [R103+UR8], R4 ;  /* 0x0000000467007988 */ /* 0x0003e20008000c08 */
[C---:B------:R-:W-:Y:S01]  /*7760*/  SHF.L.U32 R73, R80.reuse, 0x10, RZ ;  /* 0x0000001050497819 */ /* 0x040fe200000006ff */
[C---:B------:R-:W-:Y:S01]  /*7770*/  FFMA R3, R49.reuse, R59, R3 ;  /* 0x0000003b31037223 */ /* 0x040fe20000000003 */
[----:B------:R-:W-:Y:S01]  /*7780*/  LOP3.LUT R74, R80, 0xffff0000, RZ, 0xc0, !PT ;  /* 0xffff0000504a7812 */ /* 0x000fe200078ec0ff */
[C---:B------:R-:W-:Y:S01]  /*7790*/  FFMA R15, R49.reuse, R60, R15 ;  /* 0x0000003c310f7223 */ /* 0x040fe2000000000f */
[----:B------:R-:W-:Y:S01]  /*77a0*/  F2FP.BF16.F32.PACK_AB R8, R2, R0 ;  /* 0x000000000208723e */ /* 0x000fe200000010ff */
[C---:B------:R-:W-:Y:S01]  /*77b0*/  FFMA R12, R49.reuse, R61, R12 ;  /* 0x0000003d310c7223 */ /* 0x040fe2000000000c */
[----:B------:R-:W-:Y:S01]  /*77c0*/  IADD3 R0, PT, PT, R102, R111, RZ ;  /* 0x0000006f66007210 */ /* 0x000fe20007ffe0ff */
[----:B------:R-:W-:Y:S01]  /*77d0*/  FFMA R13, R49, R62, R13 ;  /* 0x0000003e310d7223 */ /* 0x000fe2000000000d */
[----:B------:R-:W-:Y:S01]  /*77e0*/  F2FP.BF16.F32.PACK_AB R9, R15, R3 ;  /* 0x000000030f09723e */ /* 0x000fe200000010ff */
[C---:B------:R-:W-:Y:S01]  /*77f0*/  FMUL R14, R47.reuse, R18 ;  /* 0x000000122f0e7220 */ /* 0x040fe20000400000 */
[C---:B------:R-:W-:Y:S01]  /*7800*/  FMUL R19, R47.reuse, R19 ;  /* 0x000000132f137220 */ /* 0x040fe20000400000 */
[C---:B------:R-:W-:Y:S01]  /*7810*/  FMUL R16, R47.reuse, R20 ;  /* 0x000000142f107220 */ /* 0x040fe20000400000 */
[----:B------:R-:W-:Y:S01]  /*7820*/  FMUL R17, R47, R21 ;  /* 0x000000152f117220 */ /* 0x000fe20000400000 */
[----:B------:R-:W-:Y:S01]  /*7830*/  FFMA R14, R49, R63, R14 ;  /* 0x0000003f310e7223 */ /* 0x000fe2000000000e */
        /* <DEDUP_REMOVED lines=11> */
[----:B------:R-:W-:Y:S01]  /*78f0*/  F2FP.BF16.F32.PACK_AB R10, R13, R12 ;  /* 0x0000000c0d0a723e */ /* 0x000fe200000010ff */
[----:B------:R-:W-:Y:S01]  /*7900*/  FFMA R20, R49, R69, R20 ;  /* 0x0000004531147223 */ /* 0x000fe20000000014 */
[----:B------:R-:W-:Y:S01]  /*7910*/  F2FP.BF16.F32.PACK_AB R11, R19, R14 ;  /* 0x0000000e130b723e */ /* 0x000fe200000010ff */
[----:B------:R-:W-:Y:S01]  /*7920*/  FMUL R24, R47, R28 ;  /* 0x0000001c2f187220 */ /* 0x000fe20000400000 */
[----:B------:R-:W-:Y:S01]  /*7930*/  FFMA R21, R49, R70, R21 ;  /* 0x0000004631157223 */ /* 0x000fe20000000015 */
[----:B------:R-:W-:Y:S01]  /*7940*/  SHF.L.U32 R75, R81, 0x10, RZ ;  /* 0x00000010514b7819 */ /* 0x000fe200000006ff */
[----:B------:R-:W-:Y:S01]  /*7950*/  FMUL R25, R47, R29 ;  /* 0x0000001d2f197220 */ /* 0x000fe20000400000 */
[----:B------:R1:W-:Y:S01]  /*7960*/  STS.128 [R111+0x10], R8 ;  /* 0x000010086f007388 */ /* 0x0003e20000000c00 */
[----:B------:R-:W-:Y:S01]  /*7970*/  FFMA R22, R49, R71, R22 ;  /* 0x0000004731167223 */ /* 0x000fe20000000016 */
[----:B------:R-:W-:Y:S01]  /*7980*/  LOP3.LUT R76, R81, 0xffff0000, RZ, 0xc0, !PT ;  /* 0xffff0000514c7812 */ /* 0x000fe200078ec0ff */
[----:B------:R-:W-:Y:S01]  /*7990*/  FMUL R26, R47, R30 ;  /* 0x0000001e2f1a7220 */ /* 0x000fe20000400000 */
[----:B------:R-:W-:Y:S01]  /*79a0*/  FFMA R27, R49, R72, R27 ;  /* 0x00000048311b7223 */ /* 0x000fe2000000001b */
[C---:B------:R-:W-:Y:S01]  /*79b0*/  SHF.L.U32 R77, R82.reuse, 0x10, RZ ;  /* 0x00000010524d7819 */ /* 0x040fe200000006ff */
[----:B------:R-:W-:Y:S01]  /*79c0*/  FMUL R31, R47, R31 ;  /* 0x0000001f2f1f7220 */ /* 0x000fe20000400000 */
[----:B------:R-:W-:Y:S01]  /*79d0*/  FFMA R24, R49, R73, R24 ;  /* 0x0000004931187223 */ /* 0x000fe20000000018 */
[----:B------:R-:W-:Y:S01]  /*79e0*/  LOP3.LUT R78, R82, 0xffff0000, RZ, 0xc0, !PT ;  /* 0xffff0000524e7812 */ /* 0x000fe200078ec0ff */
[----:B------:R-:W-:Y:S01]  /*79f0*/  FMUL R28, R47, R32 ;  /* 0x000000202f1c7220 */ /* 0x000fe20000400000 */
[----:B------:R-:W-:Y:S01]  /*7a00*/  FFMA R25, R49, R74, R25 ;  /* 0x0000004a31197223 */ /* 0x000fe20000000019 */
[----:B------:R-:W-:Y:S01]  /*7a10*/  SHF.L.U32 R79, R83, 0x10, RZ ;  /* 0x00000010534f7819 */ /* 0x000fe200000006ff */
[----:B------:R-:W-:Y:S01]  /*7a20*/  FMUL R29, R47, R33 ;  /* 0x000000212f1d7220 */ /* 0x000fe20000400000 */
[----:B------:R-:W-:Y:S01]  /*7a30*/  F2FP.BF16.F32.PACK_AB R16, R17, R16 ;  /* 0x000000101110723e */ /* 0x000fe200000010ff */
[----:B------:R-:W-:Y:S01]  /*7a40*/  FFMA R26, R49, R75, R26 ;  /* 0x0000004b311a7223 */ /* 0x000fe2000000001a */
[----:B------:R-:W-:Y:S01]  /*7a50*/  LOP3.LUT R80, R83, 0xffff0000, RZ, 0xc0, !PT ;  /* 0xffff000053507812 */ /* 0x000fe200078ec0ff */
[----:B------:R-:W-:Y:S01]  /*7a60*/  FMUL R30, R47, R34 ;  /* 0x000000222f1e7220 */ /* 0x000fe20000400000 */
[----:B------:R-:W-:Y:S01]  /*7a70*/  F2FP.BF16.F32.PACK_AB R17, R23, R18 ;  /* 0x000000121711723e */ /* 0x000fe200000010ff */
[----:B------:R-:W-:Y:S01]  /*7a80*/  FFMA R31, R49, R76, R31 ;  /* 0x0000004c311f7223 */ /* 0x000fe2000000001f */
[----:B------:R-:W-:Y:S01]  /*7a90*/  FMUL R35, R47, R35 ;  /* 0x000000232f237220 */ /* 0x000fe20000400000 */
[----:B------:R-:W-:Y:S01]  /*7aa0*/  F2FP.BF16.F32.PACK_AB R18, R21, R20 ;  /* 0x000000141512723e */ /* 0x000fe200000010ff */
[----:B------:R-:W-:Y:S01]  /*7ab0*/  FFMA R28, R49, R77, R28 ;  /* 0x0000004d311c7223 */ /* 0x000fe2000000001c */
[----:B------:R-:W-:Y:S01]  /*7ac0*/  F2FP.BF16.F32.PACK_AB R19, R27, R22 ;  /* 0x000000161b13723e */ /* 0x000fe200000010ff */
[C---:B------:R-:W-:Y:S01]  /*7ad0*/  FFMA R29, R49.reuse, R78, R29 ;  /* 0x0000004e311d7223 */ /* 0x040fe2000000001d */
[C---:B------:R-:W-:Y:S01]  /*7ae0*/  FFMA R30, R49.reuse, R79, R30 ;  /* 0x0000004f311e7223 */ /* 0x040fe2000000001e */
[----:B------:R-:W-:Y:S01]  /*7af0*/  FFMA R35, R49, R80, R35 ;  /* 0x0000005031237223 */ /* 0x000fe20000000023 */
[----:B------:R-:W-:Y:S01]  /*7b00*/  F2FP.BF16.F32.PACK_AB R24, R25, R24 ;  /* 0x000000181918723e */ /* 0x000fe200000010ff */
[----:B------:R1:W-:Y:S01]  /*7b10*/  STS.128 [R110+0x20], R16 ;  /* 0x000020106e007388 */ /* 0x0003e20000000c00 */
[----:B------:R-:W-:Y:S02]  /*7b20*/  F2FP.BF16.F32.PACK_AB R25, R31, R26 ;  /* 0x0000001a1f19723e */ /* 0x000fe400000010ff */
        /* <DEDUP_REMOVED lines=11> */
[----:B------:R-:W-:Y:S02]  /*7be0*/  UIADD3 UR10, UP0, UPT, UR54, 0x680, URZ ;  /* 0x00000680360a7890 */ /* 0x000fe4000ff1e0ff */
[----:B------:R-:W-:Y:S02]  /*7bf0*/  UIADD3 UR5, UPT, UPT, UR41, 0x20, URZ ;  /* 0x0000002029057890 */ /* 0x000fe4000fffe0ff */
[----:B------:R-:W-:Y:S02]  /*7c00*/  UIADD3 UR4, UPT, UPT, UR48, 0x200, UR8 ;  /* 0x0000020030047890 */ /* 0x000fe4000fffe008 */
[----:B------:R-:W-:Y:S01]  /*7c10*/  UIADD3.X UR11, UPT, UPT, URZ, UR55, URZ, UP0, !UPT ;  /* 0x00000037ff0b7290 */ /* 0x000fe200087fe4ff */
[----:B------:R-:W-:Y:S01]  /*7c20*/  UMOV UR6, UR42 ;  /* 0x0000002a00067c82 */ /* 0x000fe20008000000 */
[----:B------:R-:W-:Y:S07]  /*7c30*/  UMOV UR7, UR36 ;  /* 0x0000002400077c82 */ /* 0x000fee0008000000 */
[----:B------:R2:W-:Y:S02]  /*7c40*/  UTMASTG.3D [UR4], [UR10] ;  /* 0x000000040a0073b5 */ /* 0x0005e40008010000 */
[----:B--2---:R0:W-:Y:S02]  /*7c50*/  UTMACMDFLUSH ;  /* 0x00000000000079b7 */ /* 0x0041e40000000000 */
.L_x_131:
[----:B------:R-:W-:Y:S05]  /*7c60*/  BSYNC.RECONVERGENT B0 ;  /* 0x0000000000007941 */ /* 0x000fea0003800200 */
.L_x_130:
[----:B------:R-:W-:Y:S01]  /*7c70*/  UIADD3 UR43, UPT, UPT, UR43, 0x1, URZ ;  /* 0x000000012b2b7890 */ /* 0x000fe2000fffe0ff */
[----:B------:R-:W-:Y:S03]  /*7c80*/  BSSY.RECONVERGENT B0, `(.L_x_132) ;  /* 0x0000008000007945 */ /* 0x000fe60003800200 */
[----:B------:R-:W-:Y:S04]  /*7c90*/  UISETP.NE.AND UP0, UPT, UR43, 0x3, UPT ;  /* 0x000000032b00788c */ /* 0x000fe8000bf05270 */
[----:B------:R-:W-:Y:S02]  /*7ca0*/  UISETP.EQ.XOR UP1, UPT, UR40, 0x3, !UP0 ;  /* 0x000000032800788c */ /* 0x000fe4000c722a70 */
[----:B------:R-:W-:Y:S02]  /*7cb0*/  USEL UR56, UR43, URZ, UP0 ;  /* 0x000000ff2b387287 */ /* 0x000fe40008000000 */
[----:B------:R-:W-:Y:S04]  /*7cc0*/  USEL UR4, URZ, 0x1, !UP1 ;  /* 0x00000001ff047887 */ /* 0x000fe8000c800000 */
[----:B------:R-:W-:Y:S01]  /*7cd0*/  ULOP3.LUT UR51, UR51, UR4, URZ, 0x3c, !UPT ;  /* 0x0000000433337292 */ /* 0x000fe2000f8e3cff */
[----:B------:R-:W-:Y:S11]  /*7ce0*/  @P0 BRA `(.L_x_133) ;  /* 0x0000000000040947 */ /* 0x000ff60003800000 */
[----:B------:R-:W-:Y:S04]  /*7cf0*/  DEPBAR.LE SB0, 0x1 ;  /* 0x000080400000791a */ /* 0x000fe80000000000 */
.L_x_133:
[----:B------:R-:W-:Y:S05]  /*7d00*/  BSYNC.RECONVERGENT B0 ;  /* 0x0000000000007941 */ /* 0x000fea0003800200 */
.L_x_132:
[----:B------:R-:W-:Y:S01]  /*7d10*/  BAR.SYNC.DEFER_BLOCKING 0x1, 0x80 ;  /* 0x0042000000007b1d */ /* 0x000fe20000010000 */
[----:B------:R-:W-:Y:S01]  /*7d20*/  UISETP.NE.AND UP0, UPT, UR50, -0x2, UPT ;  /* 0xfffffffe3200788c */ /* 0x000fe2000bf05270 */
[----:B------:R-:W-:Y:S08]  /*7d30*/  IADD3 R45, PT, PT, R45, 0x1, RZ ;  /* 0x000000012d2d7810 */ /* 0x000ff00007ffe0ff */
[----:B------:R-:W-:Y:S05]  /*7d40*/  BRA.U !UP0, `(.L_x_134) ;  /* 0x0000000108287547 */ /* 0x000fea000b800000 */
[----:B------:R-:W-:Y:S01]  /*7d50*/  ISETP.NE.AND P0, PT, R109, RZ, PT ;  /* 0x000000ff6d00720c */ /* 0x000fe20003f05270 */
[----:B------:R-:W-:Y:S01]  /*7d60*/  IMAD.U32 R2, RZ, RZ, UR49 ;  /* 0x00000031ff027e24 */ /* 0x000fe2000f8e00ff */
[----:B------:R-:W-:Y:S01]  /*7d70*/  UIADD3 UR49, UPT, UPT, UR49, 0x1, URZ ;  /* 0x0000000131317890 */ /* 0x000fe2000fffe0ff */
[----:B-1----:R-:W-:Y:S03]  /*7d80*/  IMAD.U32 R0, RZ, RZ, UR37 ;  /* 0x00000025ff007e24 */ /* 0x002fe6000f8e00ff */
[----:B------:R-:W-:Y:S04]  /*7d90*/  UISETP.NE.AND UP0, UPT, UR49, 0x3, UPT ;  /* 0x000000033100788c */ /* 0x000fe8000bf05270 */
[----:B------:R-:W-:Y:S03]  /*7da0*/  USEL UR49, UR49, URZ, UP0 ;  /* 0x000000ff31317287 */ /* 0x000fe60008000000 */
[----:B------:R-:W-:Y:S05]  /*7db0*/  @P0 LEA R2, R2, UR48, 0x3 ;  /* 0x0000003002020c11 */ /* 0x000fea000f8e18ff */
[----:B------:R-:W-:Y:S05]  /*7dc0*/  @P0 VIADD R2, R2, 0xb8 ;  /* 0x000000b802020836 */ /* 0x000fea0000000000 */
[----:B------:R-:W-:Y:S04]  /*7dd0*/  @P0 PRMT R0, R0, 0x654, R2 ;  /* 0x0000065400000816 */ /* 0x000fe80000000002 */
[----:B------:R2:W-:Y:S03]  /*7de0*/  @P0 SYNCS.ARRIVE.TRANS64.RED.A1T0 RZ, [R0+URZ], RZ ;  /* 0x000000ff00ff09a7 */ /* 0x0005e600081004ff */
.L_x_134:
[----:B------:R-:W-:Y:S01]  /*7df0*/  ISETP.NE.AND P2, PT, R105, RZ, PT ;  /* 0x000000ff6900720c */ /* 0x000fe20003f45270 */
[----:B------:R-:W-:Y:S01]  /*7e00*/  UIADD3 UR50, UPT, UPT, UR50, 0x2, URZ ;  /* 0x0000000232327890 */ /* 0x000fe2000fffe0ff */
[----:B------:R-:W-:Y:S01]  /*7e10*/  ISETP.NE.AND P0, PT, R108, 0x2, PT ;  /* 0x000000026c00780c */ /* 0x000fe20003f05270 */
[----:B------:R-:W-:Y:S01]  /*7e20*/  IMAD.IADD R15, R43, 0x1, R90 ;  /* 0x000000012b0f7824 */ /* 0x000fe200078e025a */
[----:B------:R-:W-:Y:S01]  /*7e30*/  ISETP.NE.AND P1, PT, R45, 0x4, PT ;  /* 0x000000042d00780c */ /* 0x000fe20003f25270 */
[----:B------:R-:W-:Y:S01]  /*7e40*/  IMAD.IADD R14, R44, 0x1, R91 ;  /* 0x000000012c0e7824 */ /* 0x000fe200078e025b */
[----:B------:R-:W-:Y:S02]  /*7e50*/  SEL R2, RZ, 0x1, P0 ;  /* 0x00000001ff027807 */ /* 0x000fe40000000000 */
[----:B-12---:R-:W-:Y:S02]  /*7e60*/  SEL R0, RZ, 0x1, P1 ;  /* 0x00000001ff007807 */ /* 0x006fe40000800000 */
[----:B------:R-:W-:Y:S02]  /*7e70*/  LOP3.LUT R100, R100, R2, RZ, 0x3c, !PT ;  /* 0x0000000264647212 */ /* 0x000fe400078e3cff */
[----:B------:R-:W-:Y:S02]  /*7e80*/  LOP3.LUT R101, R101, R0, RZ, 0x3c, !PT ;  /* 0x0000000065657212 */ /* 0x000fe400078e3cff */
[----:B------:R-:W-:Y:S02]  /*7e90*/  @P2 R2UR UR36, R99 ;  /* 0x00000000632422ca */ /* 0x000fe400000e0000 */
[----:B------:R-:W-:Y:S02]  /*7ea0*/  SEL R108, R108, RZ, P0 ;  /* 0x000000ff6c6c7207 */ /* 0x000fe40000000000 */
[----:B------:R-:W-:Y:S01]  /*7eb0*/  SEL R45, R45, RZ, P1 ;  /* 0x000000ff2d2d7207 */ /* 0x000fe20000800000 */
[----:B------:R-:W-:Y:S10]  /*7ec0*/  @P2 BRA `(.L_x_135) ;  /* 0xffffffd800082947 */ /* 0x000ff4000383ffff */
[----:B------:R-:W-:-:S09]  /*7ed0*/  UISETP.NE.AND UP0, UPT, UR53, URZ, UPT ;  /* 0x000000ff3500728c */ /* 0x000fd2000bf05270 */
[----:B------:R-:W-:Y:S05]  /*7ee0*/  BRA.U !UP0, `(.L_x_136) ;  /* 0x0000000108487547 */ /* 0x000fea000b800000 */
[----:B------:R-:W1:Y:S02]  /*7ef0*/  LDCU.64 UR4, c[0x0][0x890] ;  /* 0x00011200ff0477ac */ /* 0x000e640008000a00 */
[----:B-1----:R-:W-:-:S04]  /*7f00*/  UISETP.NE.U32.AND UP0, UPT, UR4, URZ, UPT ;  /* 0x000000ff0400728c */ /* 0x002fc8000bf05070 */
[----:B------:R-:W-:-:S09]  /*7f10*/  UISETP.NE.AND.EX UP0, UPT, UR5, URZ, UPT, UP0 ;  /* 0x000000ff0500728c */ /* 0x000fd2000bf05300 */
[----:B------:R-:W-:Y:S05]  /*7f20*/  BRA.U UP0, `(.L_x_137) ;  /* 0x00000001000c7547 */ /* 0x000fea000b800000 */
[----:B------:R-:W-:-:S13]  /*7f30*/  FSETP.NEU.AND P0, PT, R49, RZ, PT ;  /* 0x000000ff3100720b */ /* 0x000fda0003f0d000 */
[----:B------:R-:W-:Y:S05]  /*7f40*/  @!P0 EXIT ;  /* 0x000000000000894d */ /* 0x000fea0003800000 */
[----:B------:R-:W-:Y:S05]  /*7f50*/  BRA `(.L_x_136) ;  /* 0x00000000002c7947 */ /* 0x000fea0003800000 */
.L_x_137:
[----:B------:R-:W-:Y:S01]  /*7f60*/  ISETP.NE.AND P0, PT, R107, RZ, PT ;  /* 0x000000ff6b00720c */ /* 0x000fe20003f05270 */
[----:B------:R-:W-:-:S12]  /*7f70*/  BSSY.RECONVERGENT B0, `(.L_x_136) ;  /* 0x0000009000007945 */ /* 0x000fd80003800200 */
[----:B------:R-:W-:Y:S05]  /*7f80*/  @P0 BRA `(.L_x_138) ;  /* 0x0000000000140947 */ /* 0x000fea0003800000 */
[----:B------:R-:W1:Y:S02]  /*7f90*/  LDCU.64 UR4, c[0x0][0x888] ;  /* 0x00011100ff0477ac */ /* 0x000e640008000a00 */
[----:B-1----:R-:W-:-:S04]  /*7fa0*/  ISETP.NE.U32.AND P0, PT, RZ, UR4, PT ;  /* 0x00000004ff007c0c */ /* 0x002fc8000bf05070 */
[----:B------:R-:W-:-:S13]  /*7fb0*/  ISETP.NE.AND.EX P0, PT, RZ, UR5, PT, P0 ;  /* 0x00000005ff007c0c */ /* 0x000fda000bf05300 */
[----:B------:R-:W-:Y:S05]  /*7fc0*/  @!P0 EXIT ;  /* 0x000000000000894d */ /* 0x000fea0003800000 */
[----:B------:R-:W-:Y:S05]  /*7fd0*/  BRA `(.L_x_139) ;  /* 0x0000000000087947 */ /* 0x000fea0003800000 */
.L_x_138:
[----:B------:R-:W-:-:S13]  /*7fe0*/  FSETP.NEU.AND P0, PT, R49, RZ, PT ;  /* 0x000000ff3100720b */ /* 0x000fda0003f0d000 */
[----:B------:R-:W-:Y:S05]  /*7ff0*/  @!P0 EXIT ;  /* 0x000000000000894d */ /* 0x000fea0003800000 */
.L_x_139:
[----:B------:R-:W-:Y:S05]  /*8000*/  BSYNC.RECONVERGENT B0 ;  /* 0x0000000000007941 */ /* 0x000fea0003800200 */
.L_x_136:
[----:B------:R-:W-:Y:S01]  /*8010*/  ULEA UR4, UR49, UR48, 0x3 ;  /* 0x0000003031047291 */ /* 0x000fe2000f8e18ff */
[----:B------:R-:W-:-:S04]  /*8020*/  DEPBAR.LE SB0, 0x0 ;  /* 0x000080000000791a */ /* 0x000fc80000000000 */
[----:B------:R-:W-:-:S04]  /*8030*/  UIADD3 UR4, UPT, UPT, UR4, 0xb8, URZ ;  /* 0x000000b804047890 */ /* 0x000fc8000fffe0ff */
[----:B------:R-:W-:-:S09]  /*8040*/  UPRMT UR4, UR37, 0x654, UR4 ;  /* 0x0000065425047896 */ /* 0x000fd20008000004 */
[----:B------:R-:W-:Y:S01]  /*8050*/  SYNCS.ARRIVE.TRANS64.RED.A1T0 RZ, [UR4], RZ ;  /* 0x000000ffffff79a7 */ /* 0x000fe20008100404 */
[----:B------:R-:W-:Y:S05]  /*8060*/  EXIT ;  /* 0x000000000000794d */ /* 0x000fea0003800000 */
.L_x_25:
[----:B--2---:R2:W4:Y:S02]  /*8070*/  SYNCS.PHASECHK.TRANS64.TRYWAIT P0, [R2+URZ+0x150], R3 ;  /* 0x00015003020075a7 */ /* 0x00452400080011ff */
[----:B----4-:R-:W-:Y:S05]  /*8080*/  @!P0 NANOSLEEP.SYNCS 0x989680 ;  /* 0x009896800000895d */ /* 0x010fea0003900000 */
[----:B------:R-:W4:Y:S02]  /*8090*/  @!P0 SYNCS.PHASECHK.TRANS64 P0, [R2+URZ+0x150], R3 ;  /* 0x00015003020085a7 */ /* 0x000f2400080010ff */
[----:B----4-:R-:W-:Y:S05]  /*80a0*/  @!P0 BRA `(.L_x_25) ;  /* 0xfffffffc00f08947 */ /* 0x010fea000383ffff */
[----:B------:R-:W-:Y:S05]  /*80b0*/  BRA `(.L_x_140) ;  /* 0xffffff9800087947 */ /* 0x000fea000383ffff */
.L_x_28:
[----:B------:R-:W-:-:S07]  /*80c0*/  MOV R2, UR33 ;  /* 0x0000002100027c02 */ /* 0x000fce0008000f00 */
.L_x_141:
[----:B-1----:R1:W2:Y:S02]  /*80d0*/  SYNCS.PHASECHK.TRANS64.TRYWAIT P0, [R2+URZ+0x50], R4 ;  /* 0x00005004020075a7 */ /* 0x0022a400080011ff */
[----:B--2---:R-:W-:Y:S05]  /*80e0*/  @!P0 NANOSLEEP.SYNCS 0x989680 ;  /* 0x009896800000895d */ /* 0x004fea0003900000 */
[----:B------:R-:W2:Y:S02]  /*80f0*/  @!P0 SYNCS.PHASECHK.TRANS64 P0, [R2+URZ+0x50], R4 ;  /* 0x00005004020085a7 */ /* 0x000ea400080010ff */
[----:B--2---:R-:W-:Y:S05]  /*8100*/  @!P0 BRA `(.L_x_141) ;  /* 0xfffffffc00f08947 */ /* 0x004fea000383ffff */
[----:B------:R-:W-:Y:S05]  /*8110*/  BRA `(.L_x_27) ;  /* 0xffffff9800707947 */ /* 0x000fea000383ffff */
.L_x_35:
[----:B-1----:R-:W-:-:S07]  /*8120*/  MOV R2, UR17 ;  /* 0x0000001100027c02 */ /* 0x002fce0008000f00 */
.L_x_142:
[----:B-1----:R1:W2:Y:S02]  /*8130*/  SYNCS.PHASECHK.TRANS64.TRYWAIT P0, [R2+URZ+0x50], R4 ;  /* 0x00005004020075a7 */ /* 0x0022a400080011ff */
[----:B--2---:R-:W-:Y:S05]  /*8140*/  @!P0 NANOSLEEP.SYNCS 0x989680 ;  /* 0x009896800000895d */ /* 0x004fea0003900000 */
[----:B------:R-:W2:Y:S02]  /*8150*/  @!P0 SYNCS.PHASECHK.TRANS64 P0, [R2+URZ+0x50], R4 ;  /* 0x00005004020085a7 */ /* 0x000ea400080010ff */
[----:B--2---:R-:W-:Y:S05]  /*8160*/  @!P0 BRA `(.L_x_142) ;  /* 0xfffffffc00f08947 */ /* 0x004fea000383ffff */
[----:B------:R-:W-:Y:S05]  /*8170*/  BRA `(.L_x_34) ;  /* 0xffffff9c002c7947 */ /* 0x000fea000383ffff */
.L_x_40:
[----:B-1----:R1:W2:Y:S02]  /*8180*/  SYNCS.PHASECHK.TRANS64.TRYWAIT P0, [R2+URZ+0xe0], R3 ;  /* 0x0000e003020075a7 */ /* 0x0022a400080011ff */
[----:B--2---:R-:W-:Y:S05]  /*8190*/  @!P0 NANOSLEEP.SYNCS 0x989680 ;  /* 0x009896800000895d */ /* 0x004fea0003900000 */
[----:B------:R-:W2:Y:S02]  /*81a0*/  @!P0 SYNCS.PHASECHK.TRANS64 P0, [R2+URZ+0xe0], R3 ;  /* 0x0000e003020085a7 */ /* 0x000ea400080010ff */
[----:B--2---:R-:W-:Y:S05]  /*81b0*/  @!P0 BRA `(.L_x_40) ;  /* 0xfffffffc00f08947 */ /* 0x004fea000383ffff */
[----:B------:R-:W-:Y:S05]  /*81c0*/  BRA `(.L_x_143) ;  /* 0xffffff9c00d07947 */ /* 0x000fea000383ffff */
.L_x_44:
[----:B---3--:R-:W-:-:S07]  /*81d0*/  MOV R0, UR5 ;  /* 0x0000000500007c02 */ /* 0x008fce0008000f00 */
.L_x_144:
[----:B-1----:R1:W2:Y:S02]  /*81e0*/  SYNCS.PHASECHK.TRANS64.TRYWAIT P0, [R0+URZ], R2 ;  /* 0x00000002000075a7 */ /* 0x0022a400080011ff */
[----:B--2---:R-:W-:Y:S05]  /*81f0*/  @!P0 NANOSLEEP.SYNCS 0x989680 ;  /* 0x009896800000895d */ /* 0x004fea0003900000 */
[----:B------:R-:W2:Y:S02]  /*8200*/  @!P0 SYNCS.PHASECHK.TRANS64 P0, [R0+URZ], R2 ;  /* 0x00000002000085a7 */ /* 0x000ea400080010ff */
[----:B--2---:R-:W-:Y:S05]  /*8210*/  @!P0 BRA `(.L_x_144) ;  /* 0xfffffffc00f08947 */ /* 0x004fea000383ffff */
[----:B------:R-:W-:Y:S05]  /*8220*/  BRA `(.L_x_145) ;  /* 0xffffffa400407947 */ /* 0x000fea000383ffff */
.L_x_45:
[----:B---3--:R-:W-:-:S07]  /*8230*/  MOV R0, UR5 ;  /* 0x0000000500007c02 */ /* 0x008fce0008000f00 */
.L_x_146:
[----:B-1----:R1:W2:Y:S02]  /*8240*/  SYNCS.PHASECHK.TRANS64.TRYWAIT P0, [R0+URZ], R3 ;  /* 0x00000003000075a7 */ /* 0x0022a400080011ff */
[----:B--2---:R-:W-:Y:S05]  /*8250*/  @!P0 NANOSLEEP.SYNCS 0x989680 ;  /* 0x009896800000895d */ /* 0x004fea0003900000 */
[----:B------:R-:W2:Y:S02]  /*8260*/  @!P0 SYNCS.PHASECHK.TRANS64 P0, [R0+URZ], R3 ;  /* 0x00000003000085a7 */ /* 0x000ea400080010ff */
[----:B--2---:R-:W-:Y:S05]  /*8270*/  @!P0 BRA `(.L_x_146) ;  /* 0xfffffffc00f08947 */ /* 0x004fea000383ffff */
[----:B------:R-:W-:Y:S05]  /*8280*/  BRA `(.L_x_147) ;  /* 0xffffffa4004c7947 */ /* 0x000fea000383ffff */
.L_x_46:
[----:B---3--:R-:W-:-:S07]  /*8290*/  MOV R0, UR5 ;  /* 0x0000000500007c02 */ /* 0x008fce0008000f00 */
.L_x_148:
[----:B-1----:R1:W2:Y:S02]  /*82a0*/  SYNCS.PHASECHK.TRANS64.TRYWAIT P0, [R0+URZ], R3 ;  /* 0x00000003000075a7 */ /* 0x0022a400080011ff */
[----:B--2---:R-:W-:Y:S05]  /*82b0*/  @!P0 NANOSLEEP.SYNCS 0x989680 ;  /* 0x009896800000895d */ /* 0x004fea0003900000 */
[----:B------:R-:W2:Y:S02]  /*82c0*/  @!P0 SYNCS.PHASECHK.TRANS64 P0, [R0+URZ], R3 ;  /* 0x00000003000085a7 */ /* 0x000ea400080010ff */
[----:B--2---:R-:W-:Y:S05]  /*82d0*/  @!P0 BRA `(.L_x_148) ;  /* 0xfffffffc00f08947 */ /* 0x004fea000383ffff */
[----:B------:R-:W-:Y:S05]  /*82e0*/  BRA `(.L_x_149) ;  /* 0xffffffa400587947 */ /* 0x000fea000383ffff */
.L_x_47:
[----:B---3--:R-:W-:-:S07]  /*82f0*/  MOV R0, UR5 ;  /* 0x0000000500007c02 */ /* 0x008fce0008000f00 */
.L_x_150:
[----:B-1----:R1:W2:Y:S02]  /*8300*/  SYNCS.PHASECHK.TRANS64.TRYWAIT P0, [R0+URZ], R3 ;  /* 0x00000003000075a7 */ /* 0x0022a400080011ff */
[----:B--2---:R-:W-:Y:S05]  /*8310*/  @!P0 NANOSLEEP.SYNCS 0x989680 ;  /* 0x009896800000895d */ /* 0x004fea0003900000 */
[----:B------:R-:W2:Y:S02]  /*8320*/  @!P0 SYNCS.PHASECHK.TRANS64 P0, [R0+URZ], R3 ;  /* 0x00000003000085a7 */ /* 0x000ea400080010ff */
[----:B--2---:R-:W-:Y:S05]  /*8330*/  @!P0 BRA `(.L_x_150) ;  /* 0xfffffffc00f08947 */ /* 0x004fea000383ffff */
[----:B------:R-:W-:Y:S05]  /*8340*/  BRA `(.L_x_151) ;  /* 0xffffffa400647947 */ /* 0x000fea000383ffff */
.L_x_48:
[----:B---3--:R-:W-:-:S07]  /*8350*/  MOV R0, UR5 ;  /* 0x0000000500007c02 */ /* 0x008fce0008000f00 */
.L_x_152:
[----:B-1----:R1:W2:Y:S02]  /*8360*/  SYNCS.PHASECHK.TRANS64.TRYWAIT P0, [R0+URZ], R3 ;  /* 0x00000003000075a7 */ /* 0x0022a400080011ff */
[----:B--2---:R-:W-:Y:S05]  /*8370*/  @!P0 NANOSLEEP.SYNCS 0x989680 ;  /* 0x009896800000895d */ /* 0x004fea0003900000 */
[----:B------:R-:W2:Y:S02]  /*8380*/  @!P0 SYNCS.PHASECHK.TRANS64 P0, [R0+URZ], R3 ;  /* 0x00000003000085a7 */ /* 0x000ea400080010ff */
[----:B--2---:R-:W-:Y:S05]  /*8390*/  @!P0 BRA `(.L_x_152) ;  /* 0xfffffffc00f08947 */ /* 0x004fea000383ffff */
[----:B------:R-:W-:Y:S05]  /*83a0*/  BRA `(.L_x_153) ;  /* 0xffffffa400707947 */ /* 0x000fea000383ffff */
.L_x_49:
[----:B---3--:R-:W-:-:S07]  /*83b0*/  MOV R0, UR5 ;  /* 0x0000000500007c02 */ /* 0x008fce0008000f00 */
.L_x_154:
[----:B-1----:R1:W2:Y:S02]  /*83c0*/  SYNCS.PHASECHK.TRANS64.TRYWAIT P0, [R0+URZ], R3 ;  /* 0x00000003000075a7 */ /* 0x0022a400080011ff */
[----:B--2---:R-:W-:Y:S05]  /*83d0*/  @!P0 NANOSLEEP.SYNCS 0x989680 ;  /* 0x009896800000895d */ /* 0x004fea0003900000 */
[----:B------:R-:W2:Y:S02]  /*83e0*/  @!P0 SYNCS.PHASECHK.TRANS64 P0, [R0+URZ], R3 ;  /* 0x00000003000085a7 */ /* 0x000ea400080010ff */
[----:B--2---:R-:W-:Y:S05]  /*83f0*/  @!P0 BRA `(.L_x_154) ;  /* 0xfffffffc00f08947 */ /* 0x004fea000383ffff */
[----:B------:R-:W-:Y:S05]  /*8400*/  BRA `(.L_x_155) ;  /* 0xffffffa4007c7947 */ /* 0x000fea000383ffff */
.L_x_50:
[----:B---3--:R-:W-:-:S07]  /*8410*/  MOV R0, UR5 ;  /* 0x0000000500007c02 */ /* 0x008fce0008000f00 */
.L_x_156:
[----:B-1----:R1:W2:Y:S02]  /*8420*/  SYNCS.PHASECHK.TRANS64.TRYWAIT P0, [R0+URZ], R3 ;  /* 0x00000003000075a7 */ /* 0x0022a400080011ff */
[----:B--2---:R-:W-:Y:S05]  /*8430*/  @!P0 NANOSLEEP.SYNCS 0x989680 ;  /* 0x009896800000895d */ /* 0x004fea0003900000 */
[----:B------:R-:W2:Y:S02]  /*8440*/  @!P0 SYNCS.PHASECHK.TRANS64 P0, [R0+URZ], R3 ;  /* 0x00000003000085a7 */ /* 0x000ea400080010ff */
[----:B--2---:R-:W-:Y:S05]  /*8450*/  @!P0 BRA `(.L_x_156) ;  /* 0xfffffffc00f08947 */ /* 0x004fea000383ffff */
[----:B------:R-:W-:Y:S05]  /*8460*/  BRA `(.L_x_157) ;  /* 0xffffffa400887947 */ /* 0x000fea000383ffff */
.L_x_51:
[----:B---3--:R-:W-:-:S07]  /*8470*/  MOV R0, UR5 ;  /* 0x0000000500007c02 */ /* 0x008fce0008000f00 */
.L_x_158:
[----:B-1----:R1:W2:Y:S02]  /*8480*/  SYNCS.PHASECHK.TRANS64.TRYWAIT P0, [R0+URZ], R3 ;  /* 0x00000003000075a7 */ /* 0x0022a400080011ff */
[----:B--2---:R-:W-:Y:S05]  /*8490*/  @!P0 NANOSLEEP.SYNCS 0x989680 ;  /* 0x009896800000895d */ /* 0x004fea0003900000 */
[----:B------:R-:W2:Y:S02]  /*84a0*/  @!P0 SYNCS.PHASECHK.TRANS64 P0, [R0+URZ], R3 ;  /* 0x00000003000085a7 */ /* 0x000ea400080010ff */
[----:B--2---:R-:W-:Y:S05]  /*84b0*/  @!P0 BRA `(.L_x_158) ;  /* 0xfffffffc00f08947 */ /* 0x004fea000383ffff */
[----:B------:R-:W-:Y:S05]  /*84c0*/  BRA `(.L_x_159) ;  /* 0xffffffa400947947 */ /* 0x000fea000383ffff */
.L_x_52:
[----:B---3--:R-:W-:-:S07]  /*84d0*/  MOV R0, UR5 ;  /* 0x0000000500007c02 */ /* 0x008fce0008000f00 */
.L_x_160:
[----:B-1----:R1:W2:Y:S02]  /*84e0*/  SYNCS.PHASECHK.TRANS64.TRYWAIT P0, [R0+URZ], R3 ;  /* 0x00000003000075a7 */ /* 0x0022a400080011ff */
[----:B--2---:R-:W-:Y:S05]  /*84f0*/  @!P0 NANOSLEEP.SYNCS 0x989680 ;  /* 0x009896800000895d */ /* 0x004fea0003900000 */
[----:B------:R-:W2:Y:S02]  /*8500*/  @!P0 SYNCS.PHASECHK.TRANS64 P0, [R0+URZ], R3 ;  /* 0x00000003000085a7 */ /* 0x000ea400080010ff */
[----:B--2---:R-:W-:Y:S05]  /*8510*/  @!P0 BRA `(.L_x_160) ;  /* 0xfffffffc00f08947 */ /* 0x004fea000383ffff */
[----:B------:R-:W-:Y:S05]  /*8520*/  BRA `(.L_x_161) ;  /* 0xffffffa400a07947 */ /* 0x000fea000383ffff */
.L_x_55:
[----:B-1----:R1:W2:Y:S02]  /*8530*/  SYNCS.PHASECHK.TRANS64.TRYWAIT P0, [R0+URZ+0x140], R4 ;  /* 0x00014004000075a7 */ /* 0x0022a400080011ff */
[----:B--2---:R-:W-:Y:S05]  /*8540*/  @!P0 NANOSLEEP.SYNCS 0x989680 ;  /* 0x009896800000895d */ /* 0x004fea0003900000 */
[----:B------:R-:W2:Y:S02]  /*8550*/  @!P0 SYNCS.PHASECHK.TRANS64 P0, [R0+URZ+0x140], R4 ;  /* 0x00014004000085a7 */ /* 0x000ea400080010ff */
[----:B--2---:R-:W-:Y:S05]  /*8560*/  @!P0 BRA `(.L_x_55) ;  /* 0xfffffffc00f08947 */ /* 0x004fea000383ffff */
[----:B------:R-:W-:Y:S05]  /*8570*/  BRA `(.L_x_162) ;  /* 0xffffffa800007947 */ /* 0x000fea000383ffff */
.L_x_56:
[----:B------:R-:W-:-:S07]  /*8580*/  MOV R0, UR5 ;  /* 0x0000000500007c02 */ /* 0x000fce0008000f00 */
.L_x_163:
[----:B-1----:R1:W2:Y:S02]  /*8590*/  SYNCS.PHASECHK.TRANS64.TRYWAIT P0, [R0+URZ+0xf0], R5 ;  /* 0x0000f005000075a7 */ /* 0x0022a400080011ff */
[----:B--2---:R-:W-:Y:S05]  /*85a0*/  @!P0 NANOSLEEP.SYNCS 0x989680 ;  /* 0x009896800000895d */ /* 0x004fea0003900000 */
[----:B------:R-:W2:Y:S02]  /*85b0*/  @!P0 SYNCS.PHASECHK.TRANS64 P0, [R0+URZ+0xf0], R5 ;  /* 0x0000f005000085a7 */ /* 0x000ea400080010ff */
[----:B--2---:R-:W-:Y:S05]  /*85c0*/  @!P0 BRA `(.L_x_163) ;  /* 0xfffffffc00f08947 */ /* 0x004fea000383ffff */
[----:B------:R-:W-:Y:S05]  /*85d0*/  BRA `(.L_x_164) ;  /* 0xffffffa800107947 */ /* 0x000fea000383ffff */
.L_x_57:
[----:B-1----:R1:W2:Y:S02]  /*85e0*/  SYNCS.PHASECHK.TRANS64.TRYWAIT P1, [R0+URZ+0xe0], R4 ;  /* 0x0000e004000075a7 */ /* 0x0022a400080211ff */
[----:B--2---:R-:W-:Y:S05]  /*85f0*/  @!P1 NANOSLEEP.SYNCS 0x989680 ;  /* 0x009896800000995d */ /* 0x004fea0003900000 */
[----:B------:R-:W2:Y:S02]  /*8600*/  @!P1 SYNCS.PHASECHK.TRANS64 P1, [R0+URZ+0xe0], R4 ;  /* 0x0000e004000095a7 */ /* 0x000ea400080210ff */
[----:B--2---:R-:W-:Y:S05]  /*8610*/  @!P1 BRA `(.L_x_57) ;  /* 0xfffffffc00f09947 */ /* 0x004fea000383ffff */
[----:B------:R-:W-:Y:S05]  /*8620*/  BRA `(.L_x_165) ;  /* 0xffffffa800407947 */ /* 0x000fea000383ffff */
.L_x_60:
[----:B------:R-:W-:-:S07]  /*8630*/  MOV R0, UR5 ;  /* 0x0000000500007c02 */ /* 0x000fce0008000f00 */
.L_x_166:
[----:B-1----:R1:W2:Y:S02]  /*8640*/  SYNCS.PHASECHK.TRANS64.TRYWAIT P0, [R0+URZ+0xf0], R2 ;  /* 0x0000f002000075a7 */ /* 0x0022a400080011ff */
[----:B--2---:R-:W-:Y:S05]  /*8650*/  @!P0 NANOSLEEP.SYNCS 0x989680 ;  /* 0x009896800000895d */ /* 0x004fea0003900000 */
[----:B------:R-:W2:Y:S02]  /*8660*/  @!P0 SYNCS.PHASECHK.TRANS64 P0, [R0+URZ+0xf0], R2 ;  /* 0x0000f002000085a7 */ /* 0x000ea400080010ff */
[----:B--2---:R-:W-:Y:S05]  /*8670*/  @!P0 BRA `(.L_x_166) ;  /* 0xfffffffc00f08947 */ /* 0x004fea000383ffff */
[----:B------:R-:W-:Y:S05]  /*8680*/  BRA `(.L_x_59) ;  /* 0xffffffa800947947 */ /* 0x000fea000383ffff */
.L_x_69:
[----:B-1----:R-:W-:-:S04]  /*8690*/  MOV R4, UR6 ;  /* 0x0000000600047c02 */ /* 0x002fc80008000f00 */
[----:B------:R1:W2:Y:S03]  /*86a0*/  SYNCS.PHASECHK.TRANS64.TRYWAIT P0, [R4+URZ+0x8], R5 ;  /* 0x00000805040075a7 */ /* 0x0002a600080011ff */
[----:B--2---:R-:W-:Y:S05]  /*86b0*/  @!P0 NANOSLEEP.SYNCS 0x989680 ;  /* 0x009896800000895d */ /* 0x004fea0003900000 */
[----:B------:R-:W2:Y:S02]  /*86c0*/  @!P0 SYNCS.PHASECHK.TRANS64 P0, [R4+URZ+0x8], R5 ;  /* 0x00000805040085a7 */ /* 0x000ea400080010ff */
[----:B--2---:R-:W-:Y:S05]  /*86d0*/  @!P0 BRA `(.L_x_69) ;  /* 0xfffffffc00ec8947 */ /* 0x004fea000383ffff */
[----:B------:R-:W-:Y:S05]  /*86e0*/  BRA `(.L_x_68) ;  /* 0xffffffac00487947 */ /* 0x000fea000383ffff */
.L_x_71:
[----:B------:R-:W-:Y:S01]  /*86f0*/  BSSY B0, `(.L_x_167) ;  /* 0x0000006000007945 */ /* 0x000fe20003800000 */
[----:B------:R-:W-:-:S07]  /*8700*/  MOV R15, 0xffffffff ;  /* 0xffffffff000f7802 */ /* 0x000fce0000000f00 */
[----:B-1---5:R-:W-:Y:S05]  /*8710*/  WARPSYNC.COLLECTIVE R15, `(.L_x_168) ;  /* 0x000000000f0c7348 */ /* 0x022fea0003c00000 */
[----:B------:R-:W-:Y:S02]  /*8720*/  ELECT P6, UR79, PT ;  /* 0x00000000004f782f */ /* 0x000fe400038c0000 */
[----:B------:R-:W-:Y:S01]  /*8730*/  MOV R14, UR79 ;  /* 0x0000004f000e7c02 */ /* 0x000fe20008000f00 */
[----:B-1---5:R-:W-:Y:S10]  /*8740*/  ENDCOLLECTIVE ;  /* 0x000000000000791b */ /* 0x022ff40003800000 */
.L_x_168:
[----:B------:R-:W-:Y:S05]  /*8750*/  BSYNC B0 ;  /* 0x0000000000007941 */ /* 0x000fea0003800000 */
.L_x_167:
[----:B------:R-:W-:Y:S05]  /*8760*/  BRA `(.L_x_169) ;  /* 0xffffffac00787947 */ /* 0x000fea000383ffff */
.L_x_73:
[----:B-1----:R-:W-:-:S04]  /*8770*/  MOV R2, UR6 ;  /* 0x0000000600027c02 */ /* 0x002fc80008000f00 */
[----:B------:R1:W2:Y:S03]  /*8780*/  SYNCS.PHASECHK.TRANS64.TRYWAIT P0, [R2+URZ+0x8], R3 ;  /* 0x00000803020075a7 */ /* 0x0002a600080011ff */
[----:B--2---:R-:W-:Y:S05]  /*8790*/  @!P0 NANOSLEEP.SYNCS 0x989680 ;  /* 0x009896800000895d */ /* 0x004fea0003900000 */
[----:B------:R-:W2:Y:S02]  /*87a0*/  @!P0 SYNCS.PHASECHK.TRANS64 P0, [R2+URZ+0x8], R3 ;  /* 0x00000803020085a7 */ /* 0x000ea400080010ff */
[----:B--2---:R-:W-:Y:S05]  /*87b0*/  @!P0 BRA `(.L_x_73) ;  /* 0xfffffffc00ec8947 */ /* 0x004fea000383ffff */
[----:B------:R-:W-:Y:S05]  /*87c0*/  BRA `(.L_x_72) ;  /* 0xffffffac007c7947 */ /* 0x000fea000383ffff */
.L_x_74:
[----:B-1----:R1:W2:Y:S02]  /*87d0*/  SYNCS.PHASECHK.TRANS64.TRYWAIT P0, [R0+URZ+0xe0], R4 ;  /* 0x0000e004000075a7 */ /* 0x0022a400080011ff */
[----:B--2---:R-:W-:Y:S05]  /*87e0*/  @!P0 NANOSLEEP.SYNCS 0x989680 ;  /* 0x009896800000895d */ /* 0x004fea0003900000 */
[----:B------:R-:W2:Y:S02]  /*87f0*/  @!P0 SYNCS.PHASECHK.TRANS64 P0, [R0+URZ+0xe0], R4 ;  /* 0x0000e004000085a7 */ /* 0x000ea400080010ff */
[----:B--2---:R-:W-:Y:S05]  /*8800*/  @!P0 BRA `(.L_x_74) ;  /* 0xfffffffc00f08947 */ /* 0x004fea000383ffff */
[----:B------:R-:W-:Y:S05]  /*8810*/  BRA `(.L_x_170) ;  /* 0xffffffb000687947 */ /* 0x000fea000383ffff */
.L_x_76:
[----:B------:R-:W-:-:S07]  /*8820*/  MOV R0, UR9 ;  /* 0x0000000900007c02 */ /* 0x000fce0008000f00 */
.L_x_171:
[----:B-1----:R1:W2:Y:S02]  /*8830*/  SYNCS.PHASECHK.TRANS64.TRYWAIT P0, [R0+URZ+0x120], R4 ;  /* 0x00012004000075a7 */ /* 0x0022a400080011ff */
[----:B--2---:R-:W-:Y:S05]  /*8840*/  @!P0 NANOSLEEP.SYNCS 0x989680 ;  /* 0x009896800000895d */ /* 0x004fea0003900000 */
[----:B------:R-:W2:Y:S02]  /*8850*/  @!P0 SYNCS.PHASECHK.TRANS64 P0, [R0+URZ+0x120], R4 ;  /* 0x00012004000085a7 */ /* 0x000ea400080010ff */
[----:B--2---:R-:W-:Y:S05]  /*8860*/  @!P0 BRA `(.L_x_171) ;  /* 0xfffffffc00f08947 */ /* 0x004fea000383ffff */
[----:B------:R-:W-:Y:S05]  /*8870*/  BRA `(.L_x_172) ;  /* 0xffffffb000b47947 */ /* 0x000fea000383ffff */
.L_x_79:
[----:B------:R-:W-:Y:S07]  /*8880*/  MOV R0, UR8 ;  /* 0x0000000800007c02 */ /* 0x000fee0008000f00 */
.L_x_173:
[----:B-1----:R1:W2:Y:S02]  /*8890*/  SYNCS.PHASECHK.TRANS64.TRYWAIT P0, [R0+URZ], R4 ;  /* 0x00000004000075a7 */ /* 0x0022a400080011ff */
[----:B--2---:R-:W-:Y:S05]  /*88a0*/  @!P0 NANOSLEEP.SYNCS 0x989680 ;  /* 0x009896800000895d */ /* 0x004fea0003900000 */
[----:B------:R-:W2:Y:S02]  /*88b0*/  @!P0 SYNCS.PHASECHK.TRANS64 P0, [R0+URZ], R4 ;  /* 0x00000004000085a7 */ /* 0x000ea400080010ff */
[----:B--2---:R-:W-:Y:S05]  /*88c0*/  @!P0 BRA `(.L_x_173) ;  /* 0xfffffffc00f08947 */ /* 0x004fea000383ffff */
[----:B------:R-:W-:Y:S05]  /*88d0*/  BRA `(.L_x_78) ;  /* 0xffffffb000c87947 */ /* 0x000fea000383ffff */
.L_x_83:
[----:B-1----:R-:W-:-:S07]  /*88e0*/  MOV R0, UR8 ;  /* 0x0000000800007c02 */ /* 0x002fce0008000f00 */
.L_x_174:
[----:B-1----:R1:W2:Y:S02]  /*88f0*/  SYNCS.PHASECHK.TRANS64.TRYWAIT P0, [R0+URZ], R2 ;  /* 0x00000002000075a7 */ /* 0x0022a400080011ff */
[----:B--2---:R-:W-:Y:S05]  /*8900*/  @!P0 NANOSLEEP.SYNCS 0x989680 ;  /* 0x009896800000895d */ /* 0x004fea0003900000 */
[----:B------:R-:W2:Y:S02]  /*8910*/  @!P0 SYNCS.PHASECHK.TRANS64 P0, [R0+URZ], R2 ;  /* 0x00000002000085a7 */ /* 0x000ea400080010ff */
[----:B--2---:R-:W-:Y:S05]  /*8920*/  @!P0 BRA `(.L_x_174) ;  /* 0xfffffffc00f08947 */ /* 0x004fea000383ffff */
[----:B------:R-:W-:Y:S05]  /*8930*/  BRA `(.L_x_175) ;  /* 0xffffffb400bc7947 */ /* 0x000fea000383ffff */
.L_x_84:
[----:B------:R-:W-:-:S07]  /*8940*/  MOV R0, UR8 ;  /* 0x0000000800007c02 */ /* 0x000fce0008000f00 */
.L_x_176:
[----:B-1----:R1:W2:Y:S02]  /*8950*/  SYNCS.PHASECHK.TRANS64.TRYWAIT P0, [R0+URZ], R3 ;  /* 0x00000003000075a7 */ /* 0x0022a400080011ff */
[----:B--2---:R-:W-:Y:S05]  /*8960*/  @!P0 NANOSLEEP.SYNCS 0x989680 ;  /* 0x009896800000895d */ /* 0x004fea0003900000 */
[----:B------:R-:W2:Y:S02]  /*8970*/  @!P0 SYNCS.PHASECHK.TRANS64 P0, [R0+URZ], R3 ;  /* 0x00000003000085a7 */ /* 0x000ea400080010ff */
[----:B--2---:R-:W-:Y:S05]  /*8980*/  @!P0 BRA `(.L_x_176) ;  /* 0xfffffffc00f08947 */ /* 0x004fea000383ffff */
[----:B------:R-:W-:Y:S05]  /*8990*/  BRA `(.L_x_177) ;  /* 0xffffffb400c87947 */ /* 0x000fea000383ffff */
.L_x_85:
[----:B------:R-:W-:-:S07]  /*89a0*/  MOV R0, UR8 ;  /* 0x0000000800007c02 */ /* 0x000fce0008000f00 */
.L_x_178:
[----:B-1----:R1:W2:Y:S02]  /*89b0*/  SYNCS.PHASECHK.TRANS64.TRYWAIT P0, [R0+URZ], R3 ;  /* 0x00000003000075a7 */ /* 0x0022a400080011ff */
[----:B--2---:R-:W-:Y:S05]  /*89c0*/  @!P0 NANOSLEEP.SYNCS 0x989680 ;  /* 0x009896800000895d */ /* 0x004fea0003900000 */
[----:B------:R-:W2:Y:S02]  /*89d0*/  @!P0 SYNCS.PHASECHK.TRANS64 P0, [R0+URZ], R3 ;  /* 0x00000003000085a7 */ /* 0x000ea400080010ff */
[----:B--2---:R-:W-:Y:S05]  /*89e0*/  @!P0 BRA `(.L_x_178) ;  /* 0xfffffffc00f08947 */ /* 0x004fea000383ffff */
[----:B------:R-:W-:Y:S05]  /*89f0*/  BRA `(.L_x_179) ;  /* 0xffffffb400d47947 */ /* 0x000fea000383ffff */
.L_x_88:
[----:B------:R-:W-:-:S07]  /*8a00*/  MOV R0, UR7 ;  /* 0x0000000700007c02 */ /* 0x000fce0008000f00 */
.L_x_180:
[----:B-1----:R1:W2:Y:S02]  /*8a10*/  SYNCS.PHASECHK.TRANS64.TRYWAIT P1, [R0+URZ+0x160], R2 ;  /* 0x00016002000075a7 */ /* 0x0022a400080211ff */
[----:B--2---:R-:W-:Y:S05]  /*8a20*/  @!P1 NANOSLEEP.SYNCS 0x989680 ;  /* 0x009896800000995d */ /* 0x004fea0003900000 */
[----:B------:R-:W2:Y:S02]  /*8a30*/  @!P1 SYNCS.PHASECHK.TRANS64 P1, [R0+URZ+0x160], R2 ;  /* 0x00016002000095a7 */ /* 0x000ea400080210ff */
[----:B--2---:R-:W-:Y:S05]  /*8a40*/  @!P1 BRA `(.L_x_180) ;  /* 0xfffffffc00f09947 */ /* 0x004fea000383ffff */
[----:B------:R-:W-:Y:S05]  /*8a50*/  BRA `(.L_x_181) ;  /* 0xffffffb800207947 */ /* 0x000fea000383ffff */
.L_x_93:
[----:B--2---:R2:W4:Y:S02]  /*8a60*/  SYNCS.PHASECHK.TRANS64.TRYWAIT P0, [R0+URZ+0xe0], R2 ;  /* 0x0000e002000075a7 */ /* 0x00452400080011ff */
[----:B----4-:R-:W-:Y:S05]  /*8a70*/  @!P0 NANOSLEEP.SYNCS 0x989680 ;  /* 0x009896800000895d */ /* 0x010fea0003900000 */
[----:B------:R-:W4:Y:S02]  /*8a80*/  @!P0 SYNCS.PHASECHK.TRANS64 P0, [R0+URZ+0xe0], R2 ;  /* 0x0000e002000085a7 */ /* 0x000f2400080010ff */
[----:B----4-:R-:W-:Y:S05]  /*8a90*/  @!P0 BRA `(.L_x_93) ;  /* 0xfffffffc00f08947 */ /* 0x010fea000383ffff */
[----:B------:R-:W-:Y:S05]  /*8aa0*/  BRA `(.L_x_182) ;  /* 0xffffffbc00247947 */ /* 0x000fea000383ffff */
.L_x_96:
[----:B------:R-:W-:Y:S07]  /*8ab0*/  MOV R0, UR6 ;  /* 0x0000000600007c02 */ /* 0x000fee0008000f00 */
.L_x_183:
[----:B--2---:R2:W4:Y:S02]  /*8ac0*/  SYNCS.PHASECHK.TRANS64.TRYWAIT P0, [R0+URZ+0xd8], R2 ;  /* 0x0000d802000075a7 */ /* 0x00452400080011ff */
[----:B----4-:R-:W-:Y:S05]  /*8ad0*/  @!P0 NANOSLEEP.SYNCS 0x989680 ;  /* 0x009896800000895d */ /* 0x010fea0003900000 */
[----:B------:R-:W4:Y:S02]  /*8ae0*/  @!P0 SYNCS.PHASECHK.TRANS64 P0, [R0+URZ+0xd8], R2 ;  /* 0x0000d802000085a7 */ /* 0x000f2400080010ff */
[----:B----4-:R-:W-:Y:S05]  /*8af0*/  @!P0 BRA `(.L_x_183) ;  /* 0xfffffffc00f08947 */ /* 0x010fea000383ffff */
[----:B------:R-:W-:Y:S05]  /*8b00*/  BRA `(.L_x_95) ;  /* 0xffffffc000047947 */ /* 0x000fea000383ffff */
.L_x_99:
[----:B------:R-:W-:Y:S07]  /*8b10*/  MOV R0, UR15 ;  /* 0x0000000f00007c02 */ /* 0x000fee0008000f00 */
.L_x_184:
[----:B-1----:R1:W2:Y:S02]  /*8b20*/  SYNCS.PHASECHK.TRANS64.TRYWAIT P0, [R0+URZ+0xb8], R9 ;  /* 0x0000b809000075a7 */ /* 0x0022a400080011ff */
[----:B--2---:R-:W-:Y:S05]  /*8b30*/  @!P0 NANOSLEEP.SYNCS 0x989680 ;  /* 0x009896800000895d */ /* 0x004fea0003900000 */
[----:B------:R-:W2:Y:S02]  /*8b40*/  @!P0 SYNCS.PHASECHK.TRANS64 P0, [R0+URZ+0xb8], R9 ;  /* 0x0000b809000085a7 */ /* 0x000ea400080010ff */
[----:B--2---:R-:W-:Y:S05]  /*8b50*/  @!P0 BRA `(.L_x_184) ;  /* 0xfffffffc00f08947 */ /* 0x004fea000383ffff */
[----:B------:R-:W-:Y:S05]  /*8b60*/  BRA `(.L_x_185) ;  /* 0xffffffc0007c7947 */ /* 0x000fea000383ffff */
.L_x_100:
[----:B------:R-:W-:Y:S07]  /*8b70*/  MOV R0, UR13 ;  /* 0x0000000d00007c02 */ /* 0x000fee0008000f00 */
.L_x_186:
[----:B-1----:R1:W2:Y:S02]  /*8b80*/  SYNCS.PHASECHK.TRANS64.TRYWAIT P0, [R0+URZ+0xb8], R14 ;  /* 0x0000b80e000075a7 */ /* 0x0022a400080011ff */
[----:B--2---:R-:W-:Y:S05]  /*8b90*/  @!P0 NANOSLEEP.SYNCS 0x989680 ;  /* 0x009896800000895d */ /* 0x004fea0003900000 */
[----:B------:R-:W2:Y:S02]  /*8ba0*/  @!P0 SYNCS.PHASECHK.TRANS64 P0, [R0+URZ+0xb8], R14 ;  /* 0x0000b80e000085a7 */ /* 0x000ea400080010ff */
[----:B--2---:R-:W-:Y:S05]  /*8bb0*/  @!P0 BRA `(.L_x_186) ;  /* 0xfffffffc00f08947 */ /* 0x004fea000383ffff */
[----:B------:R-:W-:Y:S05]  /*8bc0*/  BRA `(.L_x_187) ;  /* 0xffffffc4001c7947 */ /* 0x000fea000383ffff */
.L_x_102:
[----:B------:R-:W-:-:S07]  /*8bd0*/  MOV R0, UR4 ;  /* 0x0000000400007c02 */ /* 0x000fce0008000f00 */
.L_x_188:
[----:B-1----:R1:W4:Y:S02]  /*8be0*/  SYNCS.PHASECHK.TRANS64.TRYWAIT P0, [R0+URZ], R2 ;  /* 0x00000002000075a7 */ /* 0x00232400080011ff */
[----:B----4-:R-:W-:Y:S05]  /*8bf0*/  @!P0 NANOSLEEP.SYNCS 0x989680 ;  /* 0x009896800000895d */ /* 0x010fea0003900000 */
[----:B------:R-:W4:Y:S02]  /*8c00*/  @!P0 SYNCS.PHASECHK.TRANS64 P0, [R0+URZ], R2 ;  /* 0x00000002000085a7 */ /* 0x000f2400080010ff */
[----:B----4-:R-:W-:Y:S05]  /*8c10*/  @!P0 BRA `(.L_x_188) ;  /* 0xfffffffc00f08947 */ /* 0x010fea000383ffff */
[----:B------:R-:W-:Y:S05]  /*8c20*/  BRA `(.L_x_189) ;  /* 0xffffffc400a87947 */ /* 0x000fea000383ffff */
.L_x_103:
[----:B------:R-:W-:-:S07]  /*8c30*/  MOV R0, UR4 ;  /* 0x0000000400007c02 */ /* 0x000fce0008000f00 */
.L_x_190:
[----:B-1----:R1:W4:Y:S02]  /*8c40*/  SYNCS.PHASECHK.TRANS64.TRYWAIT P0, [R0+URZ], R2 ;  /* 0x00000002000075a7 */ /* 0x00232400080011ff */
[----:B----4-:R-:W-:Y:S05]  /*8c50*/  @!P0 NANOSLEEP.SYNCS 0x989680 ;  /* 0x009896800000895d */ /* 0x010fea0003900000 */
[----:B------:R-:W4:Y:S02]  /*8c60*/  @!P0 SYNCS.PHASECHK.TRANS64 P0, [R0+URZ], R2 ;  /* 0x00000002000085a7 */ /* 0x000f2400080010ff */
[----:B----4-:R-:W-:Y:S05]  /*8c70*/  @!P0 BRA `(.L_x_190) ;  /* 0xfffffffc00f08947 */ /* 0x010fea000383ffff */
[----:B------:R-:W-:Y:S05]  /*8c80*/  BRA `(.L_x_191) ;  /* 0xffffffc400b47947 */ /* 0x000fea000383ffff */
.L_x_105:
[----:B--2---:R2:W4:Y:S02]  /*8c90*/  SYNCS.PHASECHK.TRANS64.TRYWAIT P0, [R0+URZ+0xe0], R2 ;  /* 0x0000e002000075a7 */ /* 0x00452400080011ff */
[----:B----4-:R-:W-:Y:S05]  /*8ca0*/  @!P0 NANOSLEEP.SYNCS 0x989680 ;  /* 0x009896800000895d */ /* 0x010fea0003900000 */
[----:B------:R-:W4:Y:S02]  /*8cb0*/  @!P0 SYNCS.PHASECHK.TRANS64 P0, [R0+URZ+0xe0], R2 ;  /* 0x0000e002000085a7 */ /* 0x000f2400080010ff */
[----:B----4-:R-:W-:Y:S05]  /*8cc0*/  @!P0 BRA `(.L_x_105) ;  /* 0xfffffffc00f08947 */ /* 0x010fea000383ffff */
[----:B------:R-:W-:Y:S05]  /*8cd0*/  BRA `(.L_x_192) ;  /* 0xffffffc800987947 */ /* 0x000fea000383ffff */
.L_x_115:
[----:B-1----:R1:W3:Y:S02]  /*8ce0*/  SYNCS.PHASECHK.TRANS64.TRYWAIT P1, [R0+URZ+0xa0], R3 ;  /* 0x0000a003000075a7 */ /* 0x0022e400080211ff */
[----:B---3--:R-:W-:Y:S05]  /*8cf0*/  @!P1 NANOSLEEP.SYNCS 0x989680 ;  /* 0x009896800000995d */ /* 0x008fea0003900000 */
[----:B------:R-:W3:Y:S02]  /*8d00*/  @!P1 SYNCS.PHASECHK.TRANS64 P1, [R0+URZ+0xa0], R3 ;  /* 0x0000a003000095a7 */ /* 0x000ee400080210ff */
[----:B---3--:R-:W-:Y:S05]  /*8d10*/  @!P1 BRA `(.L_x_115) ;  /* 0xfffffffc00f09947 */ /* 0x008fea000383ffff */
[----:B------:R-:W-:Y:S05]  /*8d20*/  BRA `(.L_x_114) ;  /* 0xffffffd400c87947 */ /* 0x000fea000383ffff */
.L_x_117:
[----:B-1----:R1:W4:Y:S02]  /*8d30*/  SYNCS.PHASECHK.TRANS64.TRYWAIT P0, [R106+URZ+0x100], R2 ;  /* 0x000100026a0075a7 */ /* 0x00232400080011ff */
[----:B----4-:R-:W-:Y:S05]  /*8d40*/  @!P0 NANOSLEEP.SYNCS 0x989680 ;  /* 0x009896800000895d */ /* 0x010fea0003900000 */
[----:B------:R-:W4:Y:S02]  /*8d50*/  @!P0 SYNCS.PHASECHK.TRANS64 P0, [R106+URZ+0x100], R2 ;  /* 0x000100026a0085a7 */ /* 0x000f2400080010ff */
[----:B----4-:R-:W-:Y:S05]  /*8d60*/  @!P0 BRA `(.L_x_117) ;  /* 0xfffffffc00f08947 */ /* 0x010fea000383ffff */
[----:B------:R-:W-:Y:S05]  /*8d70*/  BRA `(.L_x_116) ;  /* 0xffffffd800007947 */ /* 0x000fea000383ffff */
.L_x_128:
[----:B--2---:R2:W4:Y:S02]  /*8d80*/  SYNCS.PHASECHK.TRANS64.TRYWAIT P0, [R2+URZ+0xa0], R71 ;  /* 0x0000a047020075a7 */ /* 0x00452400080011ff */
[----:B----4-:R-:W-:Y:S05]  /*8d90*/  @!P0 NANOSLEEP.SYNCS 0x989680 ;  /* 0x009896800000895d */ /* 0x010fea0003900000 */
[----:B------:R-:W4:Y:S02]  /*8da0*/  @!P0 SYNCS.PHASECHK.TRANS64 P0, [R2+URZ+0xa0], R71 ;  /* 0x0000a047020085a7 */ /* 0x000f2400080010ff */
[----:B----4-:R-:W-:Y:S05]  /*8db0*/  @!P0 BRA `(.L_x_128) ;  /* 0xfffffffc00f08947 */ /* 0x010fea000383ffff */
[----:B------:R-:W-:Y:S05]  /*8dc0*/  BRA `(.L_x_127) ;  /* 0xffffffe000e87947 */ /* 0x000fea000383ffff */
        .weak           $__internal_0_$__cuda_sm10x_tcgen05_guardrail_trap_col_being_dealloced_not_returned_by_alloc
        .type           $__internal_0_$__cuda_sm10x_tcgen05_guardrail_trap_col_being_dealloced_not_returned_by_alloc,@function
        .size           $__internal_0_$__cuda_sm10x_tcgen05_guardrail_trap_col_being_dealloced_not_returned_by_alloc,($__internal_1_$__cuda_sm10x_tcgen05_guardrail_trap_phase_invalid_during_alloc - $__internal_0_$__cuda_sm10x_tcgen05_guardrail_trap_col_being_dealloced_not_returned_by_alloc)
$__internal_0_$__cuda_sm10x_tcgen05_guardrail_trap_col_being_dealloced_not_returned_by_alloc:
[----:B------:R-:W-:Y:S05]  /*8dd0*/  BPT.TRAP 0x1 ;  /* 0x000000040000795c */ /* 0x000fea0000300000 */
[----:B------:R-:W-:-:S04]  /*8de0*/  HFMA2 R3, -RZ, RZ, 0, 0 ;  /* 0x00000000ff037431 */ /* 0x000fc800000001ff */
[----:B------:R-:W-:Y:S05]  /*8df0*/  RET.REL.NODEC R2 `(_ZN7cutlass13device_kernelINS_4gemm6kernel13GemmUniversalIN4cute5tupleIJiiiiEEENS1_10collective13CollectiveMmaINS1_35MainloopSm100TmaUmmaWarpSpecializedILi10ELi2ELi4ENS5_IJNS4_1CILi2EEENSA_ILi1EEESC_EEEEENS5_IJNSA_ILi256EEENSA_ILi64EEESG_EEENS_10bfloat16_tENS5_IJlSC_lEEESI_SJ_NS4_8TiledMMAINS4_8MMA_AtomIJNS4_26SM100_MMA_F16BF16_2x1SM_SSISI_SI_fLi256ELi64ELNS4_4UMMA5MajorE0ELSO_0ELNSN_7ScaleInE0ELSP_0EEEEEENS4_6LayoutINS5_IJSC_SC_SC_EEENS5_IJNSA_ILi0EEESU_SU_EEEEENS5_IJNS4_10UnderscoreESX_SX_EEEEENS4_18SM100_TMA_2SM_LOADENS4_14ComposedLayoutINS4_7SwizzleILi3ELi4ELi3EEENS4_18smem_ptr_flag_bitsILi16EEENSS_INS5_IJNSA_ILi8EEESG_EEENS5_IJSG_SC_EEEEEEEvNS4_8identityES10_S1A_vS1B_EENS_8epilogue10collective18CollectiveEpilogueINS1D_23Sm100TmaWarpSpecializedILi3ELi2ELi32ELb1ELb0EEEJNS5_IJNSA_ILi128EEESG_SG_EEENS5_IJNSS_IS1I_SC_EENSS_INSA_ILi32EEESC_EEEEESI_SJ_SI_SJ_NS1D_6fusion15FusionCallbacksIS1H_NS1O_17LinearCombinationISI_fSI_fLNS_15FloatRoundStyleE2EEES1J_S1N_JEEENS4_5SM1004TMEM4LOAD26SM100_TMEM_LOAD_32dp32b32xENS4_13SM90_TMA_LOADENS11_INS12_ILi2ELi4ELi3EEES15_NSS_INS5_IJS16_S1L_EEENS5_IJS1L_SC_EEEEEEENS4_39AutoVectorizingCopyWithAssumedAlignmentILi128EEENS4_14SM90_TMA_STOREES23_S25_S25_EEEvvEEEEvNT_6ParamsE) ;  /* 0xffffff7002807950 */ /* 0x000fea0003c3ffff */
        .weak           $__internal_1_$__cuda_sm10x_tcgen05_guardrail_trap_phase_invalid_during_alloc
        .type           $__internal_1_$__cuda_sm10x_tcgen05_guardrail_trap_phase_invalid_during_alloc,@function
        .size           $__internal_1_$__cuda_sm10x_tcgen05_guardrail_trap_phase_invalid_during_alloc,($__internal_2_$__cuda_sm10x_tcgen05_guardrail_trap_unallocated_columns_being_dealloced - $__internal_1_$__cuda_sm10x_tcgen05_guardrail_trap_phase_invalid_during_alloc)
$__internal_1_$__cuda_sm10x_tcgen05_guardrail_trap_phase_invalid_during_alloc:
[----:B------:R-:W-:Y:S05]  /*8e00*/  BPT.TRAP 0x1 ;  /* 0x000000040000795c */ /* 0x000fea0000300000 */
[----:B------:R-:W-:-:S04]  /*8e10*/  MOV R3, 0x0 ;  /* 0x0000000000037802 */ /* 0x000fc80000000f00 */
[----:B------:R-:W-:Y:S05]  /*8e20*/  RET.REL.NODEC R2 `(_ZN7cutlass13device_kernelINS_4gemm6kernel13GemmUniversalIN4cute5tupleIJiiiiEEENS1_10collective13CollectiveMmaINS1_35MainloopSm100TmaUmmaWarpSpecializedILi10ELi2ELi4ENS5_IJNS4_1CILi2EEENSA_ILi1EEESC_EEEEENS5_IJNSA_ILi256EEENSA_ILi64EEESG_EEENS_10bfloat16_tENS5_IJlSC_lEEESI_SJ_NS4_8TiledMMAINS4_8MMA_AtomIJNS4_26SM100_MMA_F16BF16_2x1SM_SSISI_SI_fLi256ELi64ELNS4_4UMMA5MajorE0ELSO_0ELNSN_7ScaleInE0ELSP_0EEEEEENS4_6LayoutINS5_IJSC_SC_SC_EEENS5_IJNSA_ILi0EEESU_SU_EEEEENS5_IJNS4_10UnderscoreESX_SX_EEEEENS4_18SM100_TMA_2SM_LOADENS4_14ComposedLayoutINS4_7SwizzleILi3ELi4ELi3EEENS4_18smem_ptr_flag_bitsILi16EEENSS_INS5_IJNSA_ILi8EEESG_EEENS5_IJSG_SC_EEEEEEEvNS4_8identityES10_S1A_vS1B_EENS_8epilogue10collective18CollectiveEpilogueINS1D_23Sm100TmaWarpSpecializedILi3ELi2ELi32ELb1ELb0EEEJNS5_IJNSA_ILi128EEESG_SG_EEENS5_IJNSS_IS1I_SC_EENSS_INSA_ILi32EEESC_EEEEESI_SJ_SI_SJ_NS1D_6fusion15FusionCallbacksIS1H_NS1O_17LinearCombinationISI_fSI_fLNS_15FloatRoundStyleE2EEES1J_S1N_JEEENS4_5SM1004TMEM4LOAD26SM100_TMEM_LOAD_32dp32b32xENS4_13SM90_TMA_LOADENS11_INS12_ILi2ELi4ELi3EEES15_NSS_INS5_IJS16_S1L_EEENS5_IJS1L_SC_EEEEEEENS4_39AutoVectorizingCopyWithAssumedAlignmentILi128EEENS4_14SM90_TMA_STOREES23_S25_S25_EEEvvEEEEvNT_6ParamsE) ;  /* 0xffffff7002747950 */ /* 0x000fea0003c3ffff */
        .weak           $__internal_2_$__cuda_sm10x_tcgen05_guardrail_trap_unallocated_columns_being_dealloced
        .type           $__internal_2_$__cuda_sm10x_tcgen05_guardrail_trap_unallocated_columns_being_dealloced,@function
        .size           $__internal_2_$__cuda_sm10x_tcgen05_guardrail_trap_unallocated_columns_being_dealloced,(.L_x_194 - $__internal_2_$__cuda_sm10x_tcgen05_guardrail_trap_unallocated_columns_being_dealloced)
$__internal_2_$__cuda_sm10x_tcgen05_guardrail_trap_unallocated_columns_being_dealloced:
[----:B------:R-:W-:Y:S05]  /*8e30*/  BPT.TRAP 0x1 ;  /* 0x000000040000795c */ /* 0x000fea0000300000 */
[----:B------:R-:W-:-:S04]  /*8e40*/  HFMA2 R3, -RZ, RZ, 0, 0 ;  /* 0x00000000ff037431 */ /* 0x000fc800000001ff */
[----:B------:R-:W-:Y:S05]  /*8e50*/  RET.REL.NODEC R2 `(_ZN7cutlass13device_kernelINS_4gemm6kernel13GemmUniversalIN4cute5tupleIJiiiiEEENS1_10collective13CollectiveMmaINS1_35MainloopSm100TmaUmmaWarpSpecializedILi10ELi2ELi4ENS5_IJNS4_1CILi2EEENSA_ILi1EEESC_EEEEENS5_IJNSA_ILi256EEENSA_ILi64EEESG_EEENS_10bfloat16_tENS5_IJlSC_lEEESI_SJ_NS4_8TiledMMAINS4_8MMA_AtomIJNS4_26SM100_MMA_F16BF16_2x1SM_SSISI_SI_fLi256ELi64ELNS4_4UMMA5MajorE0ELSO_0ELNSN_7ScaleInE0ELSP_0EEEEEENS4_6LayoutINS5_IJSC_SC_SC_EEENS5_IJNSA_ILi0EEESU_SU_EEEEENS5_IJNS4_10UnderscoreESX_SX_EEEEENS4_18SM100_TMA_2SM_LOADENS4_14ComposedLayoutINS4_7SwizzleILi3ELi4ELi3EEENS4_18smem_ptr_flag_bitsILi16EEENSS_INS5_IJNSA_ILi8EEESG_EEENS5_IJSG_SC_EEEEEEEvNS4_8identityES10_S1A_vS1B_EENS_8epilogue10collective18CollectiveEpilogueINS1D_23Sm100TmaWarpSpecializedILi3ELi2ELi32ELb1ELb0EEEJNS5_IJNSA_ILi128EEESG_SG_EEENS5_IJNSS_IS1I_SC_EENSS_INSA_ILi32EEESC_EEEEESI_SJ_SI_SJ_NS1D_6fusion15FusionCallbacksIS1H_NS1O_17LinearCombinationISI_fSI_fLNS_15FloatRoundStyleE2EEES1J_S1N_JEEENS4_5SM1004TMEM4LOAD26SM100_TMEM_LOAD_32dp32b32xENS4_13SM90_TMA_LOADENS11_INS12_ILi2ELi4ELi3EEES15_NSS_INS5_IJS16_S1L_EEENS5_IJS1L_SC_EEEEEEENS4_39AutoVectorizingCopyWithAssumedAlignmentILi128EEENS4_14SM90_TMA_STOREES23_S25_S25_EEEvvEEEEvNT_6ParamsE) ;  /* 0xffffff7002687950 */ /* 0x000fea0003c3ffff */
.L_x_193:
[----:B------:R-:W-:-:S00]  /*8e60*/  BRA `(.L_x_193) ;  /* 0xfffffffc00fc7947 */ /* 0x000fc0000383ffff */
[----:B------:R-:W-:-:S00]  /*8e70*/  NOP ;  /* 0x0000000000007918 */ /* 0x000fc00000000000 */
        /* <DEDUP_REMOVED lines=8> */
.L_x_194:


//--------------------- .nv.global.init           --------------------------
	.section	.nv.global.init,"aw",@progbits
.nv.global.init:
	.type		$str$27,@object
	.size		$str$27,($str$28 - $str$27)
$str$27:
        /*0000*/ 	.byte	0x28, 0x61, 0x64, 0x64, 0x72, 0x65, 0x73, 0x73, 0x20, 0x26, 0x20, 0x6d, 0x61, 0x73, 0x6b, 0x29
        /*0010*/ 	.byte	0x20, 0x3d, 0x3d, 0x20, 0x30, 0x00
	.type		$str$28,@object
	.size		$str$28,($str$26 - $str$28)
$str$28:
        /*0016*/ 	.byte	0x2f, 0x74, 0x6d, 0x70, 0x2f, 0x63, 0x75, 0x74, 0x6c, 0x61, 0x73, 0x73, 0x5f, 0x73, 0x77, 0x65
        /*0026*/ 	.byte	0x65, 0x70, 0x5f, 0x73, 0x72, 0x63, 0x2f, 0x69, 0x6e, 0x63, 0x6c, 0x75, 0x64, 0x65, 0x2f, 0x63
        /*0036*/ 	.byte	0x75, 0x74, 0x65, 0x2f, 0x70, 0x6f, 0x69, 0x6e, 0x74, 0x65, 0x72, 0x5f, 0x66, 0x6c, 0x61, 0x67
        /*0046*/ 	.byte	0x67, 0x65, 0x64, 0x2e, 0x68, 0x70, 0x70, 0x00
	.type		$str$26,@object
	.size		$str$26,($str$25 - $str$26)
$str$26:
        /*004e*/ 	.byte	0x2f, 0x74, 0x6d, 0x70, 0x2f, 0x63, 0x75, 0x74, 0x6c, 0x61, 0x73, 0x73, 0x5f, 0x73, 0x77, 0x65
        /*005e*/ 	.byte	0x65, 0x70, 0x5f, 0x73, 0x72, 0x63, 0x2f, 0x69, 0x6e, 0x63, 0x6c, 0x75, 0x64, 0x65, 0x2f, 0x63
        /*006e*/ 	.byte	0x75, 0x74, 0x65, 0x2f, 0x61, 0x74, 0x6f, 0x6d, 0x2f, 0x63, 0x6f, 0x70, 0x79, 0x5f, 0x74, 0x72
        /*007e*/ 	.byte	0x61, 0x69, 0x74, 0x73, 0x5f, 0x73, 0x6d, 0x31, 0x30, 0x30, 0x2e, 0x68, 0x70, 0x70, 0x00
	.type		$str$25,@object
	.size		$str$25,(__unnamed_1 - $str$25)
$str$25:
        /*008d*/ 	.byte	0x28, 0x28, 0x75, 0x69, 0x6e, 0x74, 0x33, 0x32, 0x5f, 0x74, 0x28, 0x74, 0x68, 0x72, 0x65, 0x61
        /*009d*/ 	.byte	0x64, 0x49, 0x64, 0x78, 0x2e, 0x78, 0x29, 0x20, 0x2f, 0x20, 0x33, 0x32, 0x29, 0x20, 0x25, 0x20
        /*00ad*/ 	.byte	0x34, 0x29, 0x20, 0x3d, 0x3d, 0x20, 0x28, 0x28, 0x28, 0x74, 0x6d, 0x65, 0x6d, 0x5f, 0x61, 0x64
        /*00bd*/ 	.byte	0x64, 0x72, 0x20, 0x3e, 0x3e, 0x20, 0x31, 0x36, 0x29, 0x20, 0x2f, 0x20, 0x33, 0x32, 0x29, 0x20
        /*00cd*/ 	.byte	0x25, 0x20, 0x34, 0x29, 0x00
	.type		__unnamed_1,@object
	.size		__unnamed_1,(__unnamed_2 - __unnamed_1)
__unnamed_1:
        /*00d2*/ 	.byte	0x61, 0x75, 0x74, 0x6f, 0x20, 0x63, 0x75, 0x74, 0x65, 0x3a, 0x3a, 0x61, 0x73, 0x5f, 0x70, 0x6f
        /* <DEDUP_REMOVED lines=24> */
        /*0262*/ 	.byte	0x34, 0x30, 0x39, 0x36, 0x3e, 0x3e, 0x3e, 0x3e, 0x5d, 0x00
	.type		__unnamed_2,@object
	.size		__unnamed_2,(.L_2 - __unnamed_2)
__unnamed_2:
        /* <DEDUP_REMOVED lines=42> */
        /*050c*/ 	.byte	0x3e, 0x3e, 0x5d, 0x00
.L_2:


//--------------------- .nv.shared._ZN7cutlass13device_kernelINS_4gemm6kernel13GemmUniversalIN4cute5tupleIJiiiiEEENS1_10collective13CollectiveMmaINS1_35MainloopSm100TmaUmmaWarpSpecializedILi10ELi2ELi4ENS5_IJNS4_1CILi2EEENSA_ILi1EEESC_EEEEENS5_IJNSA_ILi256EEENSA_ILi64EEESG_EEENS_10bfloat16_tENS5_IJlSC_lEEESI_SJ_NS4_8TiledMMAINS4_8MMA_AtomIJNS4_26SM100_MMA_F16BF16_2x1SM_SSISI_SI_fLi256ELi64ELNS4_4UMMA5MajorE0ELSO_0ELNSN_7ScaleInE0ELSP_0EEEEEENS4_6LayoutINS5_IJSC_SC_SC_EEENS5_IJNSA_ILi0EEESU_SU_EEEEENS5_IJNS4_10UnderscoreESX_SX_EEEEENS4_18SM100_TMA_2SM_LOADENS4_14ComposedLayoutINS4_7SwizzleILi3ELi4ELi3EEENS4_18smem_ptr_flag_bitsILi16EEENSS_INS5_IJNSA_ILi8EEESG_EEENS5_IJSG_SC_EEEEEEEvNS4_8identityES10_S1A_vS1B_EENS_8epilogue10collective18CollectiveEpilogueINS1D_23Sm100TmaWarpSpecializedILi3ELi2ELi32ELb1ELb0EEEJNS5_IJNSA_ILi128EEESG_SG_EEENS5_IJNSS_IS1I_SC_EENSS_INSA_ILi32EEESC_EEEEESI_SJ_SI_SJ_NS1D_6fusion15FusionCallbacksIS1H_NS1O_17LinearCombinationISI_fSI_fLNS_15FloatRoundStyleE2EEES1J_S1N_JEEENS4_5SM1004TMEM4LOAD26SM100_TMEM_LOAD_32dp32b32xENS4_13SM90_TMA_LOADENS11_INS12_ILi2ELi4ELi3EEES15_NSS_INS5_IJS16_S1L_EEENS5_IJS1L_SC_EEEEEEENS4_39AutoVectorizingCopyWithAssumedAlignmentILi128EEENS4_14SM90_TMA_STOREES23_S25_S25_EEEvvEEEEvNT_6ParamsE --------------------------
	.section	.nv.shared._ZN7cutlass13device_kernelINS_4gemm6kernel13GemmUniversalIN4cute5tupleIJiiiiEEENS1_10collective13CollectiveMmaINS1_35MainloopSm100TmaUmmaWarpSpecializedILi10ELi2ELi4ENS5_IJNS4_1CILi2EEENSA_ILi1EEESC_EEEEENS5_IJNSA_ILi256EEENSA_ILi64EEESG_EEENS_10bfloat16_tENS5_IJlSC_lEEESI_SJ_NS4_8TiledMMAINS4_8MMA_AtomIJNS4_26SM100_MMA_F16BF16_2x1SM_SSISI_SI_fLi256ELi64ELNS4_4UMMA5MajorE0ELSO_0ELNSN_7ScaleInE0ELSP_0EEEEEENS4_6LayoutINS5_IJSC_SC_SC_EEENS5_IJNSA_ILi0EEESU_SU_EEEEENS5_IJNS4_10UnderscoreESX_SX_EEEEENS4_18SM100_TMA_2SM_LOADENS4_14ComposedLayoutINS4_7SwizzleILi3ELi4ELi3EEENS4_18smem_ptr_flag_bitsILi16EEENSS_INS5_IJNSA_ILi8EEESG_EEENS5_IJSG_SC_EEEEEEEvNS4_8identityES10_S1A_vS1B_EENS_8epilogue10collective18CollectiveEpilogueINS1D_23Sm100TmaWarpSpecializedILi3ELi2ELi32ELb1ELb0EEEJNS5_IJNSA_ILi128EEESG_SG_EEENS5_IJNSS_IS1I_SC_EENSS_INSA_ILi32EEESC_EEEEESI_SJ_SI_SJ_NS1D_6fusion15FusionCallbacksIS1H_NS1O_17LinearCombinationISI_fSI_fLNS_15FloatRoundStyleE2EEES1J_S1N_JEEENS4_5SM1004TMEM4LOAD26SM100_TMEM_LOAD_32dp32b32xENS4_13SM90_TMA_LOADENS11_INS12_ILi2ELi4ELi3EEES15_NSS_INS5_IJS16_S1L_EEENS5_IJS1L_SC_EEEEEEENS4_39AutoVectorizingCopyWithAssumedAlignmentILi128EEENS4_14SM90_TMA_STOREES23_S25_S25_EEEvvEEEEvNT_6ParamsE,"aw",@nobits
	.sectionflags	@""
	.align	16
	.zero		1024


//--------------------- .nv.shared.reserved.0     --------------------------
	.section	.nv.shared.reserved.0,"aw",@nobits
	.weak		__nv_reservedSMEM_offset_0_alias
	.size		__nv_reservedSMEM_offset_0_alias, 0, 64
	.other		__nv_reservedSMEM_offset_0_alias,@"STO_CUDA_RESERVED_SHARED STV_DEFAULT"
__nv_reservedSMEM_offset_0_alias:
	.zero		0
.nv.shared.reserved.0:
	.zero		64
	.weak		__nv_reservedSMEM_tcgen05_partition
	.type		__nv_reservedSMEM_tcgen05_partition,@object
	.size		__nv_reservedSMEM_tcgen05_partition,(.L_0 - __nv_reservedSMEM_tcgen05_partition)
__nv_reservedSMEM_tcgen05_partition:
	.zero		32
.L_0:


//--------------------- .nv.global                --------------------------
	.section	.nv.global,"aw",@nobits
.nv.global:
	.type		_ZN39_INTERNAL_e0b1e95d_4_k_cu_132bf352_79324cute1_E,@object
	.size		_ZN39_INTERNAL_e0b1e95d_4_k_cu_132bf352_79324cute1_E,(_ZN39_INTERNAL_e0b1e95d_4_k_cu_132bf352_79324cuda3std3__45__cpo6cbeginE - _ZN39_INTERNAL_e0b1e95d_4_k_cu_132bf352_79324cute1_E)
_ZN39_INTERNAL_e0b1e95d_4_k_cu_132bf352_79324cute1_E:
	.zero		1
	.type		_ZN39_INTERNAL_e0b1e95d_4_k_cu_132bf352_79324cuda3std3__45__cpo6cbeginE,@object
	.size		_ZN39_INTERNAL_e0b1e95d_4_k_cu_132bf352_79324cuda3std3__45__cpo6cbeginE,(_ZN39_INTERNAL_e0b1e95d_4_k_cu_132bf352_79324cuda3std3__48in_placeE - _ZN39_INTERNAL_e0b1e95d_4_k_cu_132bf352_79324cuda3std3__45__cpo6cbeginE)
_ZN39_INTERNAL_e0b1e95d_4_k_cu_132bf352_79324cuda3std3__45__cpo6cbeginE:
	.zero		1
	.type		_ZN39_INTERNAL_e0b1e95d_4_k_cu_132bf352_79324cuda3std3__48in_placeE,@object
	.size		_ZN39_INTERNAL_e0b1e95d_4_k_cu_132bf352_79324cuda3std3__48in_placeE,(_ZN39_INTERNAL_e0b1e95d_4_k_cu_132bf352_79324cuda3std6ranges3__45__cpo9iter_moveE - _ZN39_INTERNAL_e0b1e95d_4_k_cu_132bf352_79324cuda3std3__48in_placeE)
_ZN39_INTERNAL_e0b1e95d_4_k_cu_132bf352_79324cuda3std3__48in_placeE:
	.zero		1
	.type		_ZN39_INTERNAL_e0b1e95d_4_k_cu_132bf352_79324cuda3std6ranges3__45__cpo9iter_moveE,@object
	.size		_ZN39_INTERNAL_e0b1e95d_4_k_cu_132bf352_79324cuda3std6ranges3__45__cpo9iter_moveE,(_ZN39_INTERNAL_e0b1e95d_4_k_cu_132bf352_79324cuda3std3__45__cpo5beginE - _ZN39_INTERNAL_e0b1e95d_4_k_cu_132bf352_79324cuda3std6ranges3__45__cpo9iter_moveE)
_ZN39_INTERNAL_e0b1e95d_4_k_cu_132bf352_79324cuda3std6ranges3__45__cpo9iter_moveE:
	.zero		1
	.type		_ZN39_INTERNAL_e0b1e95d_4_k_cu_132bf352_79324cuda3std3__45__cpo5beginE,@object
	.size		_ZN39_INTERNAL_e0b1e95d_4_k_cu_132bf352_79324cuda3std3__45__cpo5beginE,(_ZN39_INTERNAL_e0b1e95d_4_k_cu_132bf352_79324cuda3std3__441_GLOBAL__N__e0b1e95d_4_k_cu_132bf352_79326ignoreE - _ZN39_INTERNAL_e0b1e95d_4_k_cu_132bf352_79324cuda3std3__45__cpo5beginE)
_ZN39_INTERNAL_e0b1e95d_4_k_cu_132bf352_79324cuda3std3__45__cpo5beginE:
	.zero		1
	.type		_ZN39_INTERNAL_e0b1e95d_4_k_cu_132bf352_79324cuda3std3__441_GLOBAL__N__e0b1e95d_4_k_cu_132bf352_79326ignoreE,@object
	.size		_ZN39_INTERNAL_e0b1e95d_4_k_cu_132bf352_79324cuda3std3__441_GLOBAL__N__e0b1e95d_4_k_cu_132bf352_79326ignoreE,(_ZN39_INTERNAL_e0b1e95d_4_k_cu_132bf352_79324cute7productE - _ZN39_INTERNAL_e0b1e95d_4_k_cu_132bf352_79324cuda3std3__441_GLOBAL__N__e0b1e95d_4_k_cu_132bf352_79326ignoreE)
_ZN39_INTERNAL_e0b1e95d_4_k_cu_132bf352_79324cuda3std3__441_GLOBAL__N__e0b1e95d_4_k_cu_132bf352_79326ignoreE:
	.zero		1
	.type		_ZN39_INTERNAL_e0b1e95d_4_k_cu_132bf352_79324cute7productE,@object
	.size		_ZN39_INTERNAL_e0b1e95d_4_k_cu_132bf352_79324cute7productE,(_ZN39_INTERNAL_e0b1e95d_4_k_cu_132bf352_79324cuda3std3__45__cpo3endE - _ZN39_INTERNAL_e0b1e95d_4_k_cu_132bf352_79324cute7productE)
_ZN39_INTERNAL_e0b1e95d_4_k_cu_132bf352_79324cute7productE:
	.zero		1
	.type		_ZN39_INTERNAL_e0b1e95d_4_k_cu_132bf352_79324cuda3std3__45__cpo3endE,@object
	.size		_ZN39_INTERNAL_e0b1e95d_4_k_cu_132bf352_79324cuda3std3__45__cpo3endE,(_ZN39_INTERNAL_e0b1e95d_4_k_cu_132bf352_79324cuda3std3__419piecewise_constructE - _ZN39_INTERNAL_e0b1e95d_4_k_cu_132bf352_79324cuda3std3__45__cpo3endE)
_ZN39_INTERNAL_e0b1e95d_4_k_cu_132bf352_79324cuda3std3__45__cpo3endE:
	.zero		1
	.type		_ZN39_INTERNAL_e0b1e95d_4_k_cu_132bf352_79324cuda3std3__419piecewise_constructE,@object
	.size		_ZN39_INTERNAL_e0b1e95d_4_k_cu_132bf352_79324cuda3std3__419piecewise_constructE,(_ZN39_INTERNAL_e0b1e95d_4_k_cu_132bf352_79324cuda3std3__45__cpo4cendE - _ZN39_INTERNAL_e0b1e95d_4_k_cu_132bf352_79324cuda3std3__419piecewise_constructE)
_ZN39_INTERNAL_e0b1e95d_4_k_cu_132bf352_79324cuda3std3__419piecewise_constructE:
	.zero		1
	.type		_ZN39_INTERNAL_e0b1e95d_4_k_cu_132bf352_79324cuda3std3__45__cpo4cendE,@object
	.size		_ZN39_INTERNAL_e0b1e95d_4_k_cu_132bf352_79324cuda3std3__45__cpo4cendE,(_ZN39_INTERNAL_e0b1e95d_4_k_cu_132bf352_79324cuda3std6ranges3__45__cpo4swapE - _ZN39_INTERNAL_e0b1e95d_4_k_cu_132bf352_79324cuda3std3__45__cpo4cendE)
_ZN39_INTERNAL_e0b1e95d_4_k_cu_132bf352_79324cuda3std3__45__cpo4cendE:
	.zero		1
	.type		_ZN39_INTERNAL_e0b1e95d_4_k_cu_132bf352_79324cuda3std6ranges3__45__cpo4swapE,@object
	.size		_ZN39_INTERNAL_e0b1e95d_4_k_cu_132bf352_79324cuda3std6ranges3__45__cpo4swapE,(.L_10 - _ZN39_INTERNAL_e0b1e95d_4_k_cu_132bf352_79324cuda3std6ranges3__45__cpo4swapE)
_ZN39_INTERNAL_e0b1e95d_4_k_cu_132bf352_79324cuda3std6ranges3__45__cpo4swapE:
	.zero		1
.L_10:


//--------------------- .nv.constant0._ZN7cutlass13device_kernelINS_4gemm6kernel13GemmUniversalIN4cute5tupleIJiiiiEEENS1_10collective13CollectiveMmaINS1_35MainloopSm100TmaUmmaWarpSpecializedILi10ELi2ELi4ENS5_IJNS4_1CILi2EEENSA_ILi1EEESC_EEEEENS5_IJNSA_ILi256EEENSA_ILi64EEESG_EEENS_10bfloat16_tENS5_IJlSC_lEEESI_SJ_NS4_8TiledMMAINS4_8MMA_AtomIJNS4_26SM100_MMA_F16BF16_2x1SM_SSISI_SI_fLi256ELi64ELNS4_4UMMA5MajorE0ELSO_0ELNSN_7ScaleInE0ELSP_0EEEEEENS4_6LayoutINS5_IJSC_SC_SC_EEENS5_IJNSA_ILi0EEESU_SU_EEEEENS5_IJNS4_10UnderscoreESX_SX_EEEEENS4_18SM100_TMA_2SM_LOADENS4_14ComposedLayoutINS4_7SwizzleILi3ELi4ELi3EEENS4_18smem_ptr_flag_bitsILi16EEENSS_INS5_IJNSA_ILi8EEESG_EEENS5_IJSG_SC_EEEEEEEvNS4_8identityES10_S1A_vS1B_EENS_8epilogue10collective18CollectiveEpilogueINS1D_23Sm100TmaWarpSpecializedILi3ELi2ELi32ELb1ELb0EEEJNS5_IJNSA_ILi128EEESG_SG_EEENS5_IJNSS_IS1I_SC_EENSS_INSA_ILi32EEESC_EEEEESI_SJ_SI_SJ_NS1D_6fusion15FusionCallbacksIS1H_NS1O_17LinearCombinationISI_fSI_fLNS_15FloatRoundStyleE2EEES1J_S1N_JEEENS4_5SM1004TMEM4LOAD26SM100_TMEM_LOAD_32dp32b32xENS4_13SM90_TMA_LOADENS11_INS12_ILi2ELi4ELi3EEES15_NSS_INS5_IJS16_S1L_EEENS5_IJS1L_SC_EEEEEEENS4_39AutoVectorizingCopyWithAssumedAlignmentILi128EEENS4_14SM90_TMA_STOREES23_S25_S25_EEEvvEEEEvNT_6ParamsE --------------------------
	.section	.nv.constant0._ZN7cutlass13device_kernelINS_4gemm6kernel13GemmUniversalIN4cute5tupleIJiiiiEEENS1_10collective13CollectiveMmaINS1_35MainloopSm100TmaUmmaWarpSpecializedILi10ELi2ELi4ENS5_IJNS4_1CILi2EEENSA_ILi1EEESC_EEEEENS5_IJNSA_ILi256EEENSA_ILi64EEESG_EEENS_10bfloat16_tENS5_IJlSC_lEEESI_SJ_NS4_8TiledMMAINS4_8MMA_AtomIJNS4_26SM100_MMA_F16BF16_2x1SM_SSISI_SI_fLi256ELi64ELNS4_4UMMA5MajorE0ELSO_0ELNSN_7ScaleInE0ELSP_0EEEEEENS4_6LayoutINS5_IJSC_SC_SC_EEENS5_IJNSA_ILi0EEESU_SU_EEEEENS5_IJNS4_10UnderscoreESX_SX_EEEEENS4_18SM100_TMA_2SM_LOADENS4_14ComposedLayoutINS4_7SwizzleILi3ELi4ELi3EEENS4_18smem_ptr_flag_bitsILi16EEENSS_INS5_IJNSA_ILi8EEESG_EEENS5_IJSG_SC_EEEEEEEvNS4_8identityES10_S1A_vS1B_EENS_8epilogue10collective18CollectiveEpilogueINS1D_23Sm100TmaWarpSpecializedILi3ELi2ELi32ELb1ELb0EEEJNS5_IJNSA_ILi128EEESG_SG_EEENS5_IJNSS_IS1I_SC_EENSS_INSA_ILi32EEESC_EEEEESI_SJ_SI_SJ_NS1D_6fusion15FusionCallbacksIS1H_NS1O_17LinearCombinationISI_fSI_fLNS_15FloatRoundStyleE2EEES1J_S1N_JEEENS4_5SM1004TMEM4LOAD26SM100_TMEM_LOAD_32dp32b32xENS4_13SM90_TMA_LOADENS11_INS12_ILi2ELi4ELi3EEES15_NSS_INS5_IJS16_S1L_EEENS5_IJS1L_SC_EEEEEEENS4_39AutoVectorizingCopyWithAssumedAlignmentILi128EEENS4_14SM90_TMA_STOREES23_S25_S25_EEEvvEEEEvNT_6ParamsE,"a",@progbits
	.sectionflags	@""
	.align	4
.nv.constant0._ZN7cutlass13device_kernelINS_4gemm6kernel13GemmUniversalIN4cute5tupleIJiiiiEEENS1_10collective13CollectiveMmaINS1_35MainloopSm100TmaUmmaWarpSpecializedILi10ELi2ELi4ENS5_IJNS4_1CILi2EEENSA_ILi1EEESC_EEEEENS5_IJNSA_ILi256EEENSA_ILi64EEESG_EEENS_10bfloat16_tENS5_IJlSC_lEEESI_SJ_NS4_8TiledMMAINS4_8MMA_AtomIJNS4_26SM100_MMA_F16BF16_2x1SM_SSISI_SI_fLi256ELi64ELNS4_4UMMA5MajorE0ELSO_0ELNSN_7ScaleInE0ELSP_0EEEEEENS4_6LayoutINS5_IJSC_SC_SC_EEENS5_IJNSA_ILi0EEESU_SU_EEEEENS5_IJNS4_10UnderscoreESX_SX_EEEEENS4_18SM100_TMA_2SM_LOADENS4_14ComposedLayoutINS4_7SwizzleILi3ELi4ELi3EEENS4_18smem_ptr_flag_bitsILi16EEENSS_INS5_IJNSA_ILi8EEESG_EEENS5_IJSG_SC_EEEEEEEvNS4_8identityES10_S1A_vS1B_EENS_8epilogue10collective18CollectiveEpilogueINS1D_23Sm100TmaWarpSpecializedILi3ELi2ELi32ELb1ELb0EEEJNS5_IJNSA_ILi128EEESG_SG_EEENS5_IJNSS_IS1I_SC_EENSS_INSA_ILi32EEESC_EEEEESI_SJ_SI_SJ_NS1D_6fusion15FusionCallbacksIS1H_NS1O_17LinearCombinationISI_fSI_fLNS_15FloatRoundStyleE2EEES1J_S1N_JEEENS4_5SM1004TMEM4LOAD26SM100_TMEM_LOAD_32dp32b32xENS4_13SM90_TMA_LOADENS11_INS12_ILi2ELi4ELi3EEES15_NSS_INS5_IJS16_S1L_EEENS5_IJS1L_SC_EEEEEEENS4_39AutoVectorizingCopyWithAssumedAlignmentILi128EEENS4_14SM90_TMA_STOREES23_S25_S25_EEEvvEEEEvNT_6ParamsE:
	.zero		2944


//--------------------- SYMBOLS --------------------------

	.type		.nv.reservedSmem.offset0,@object
	.size		.nv.reservedSmem.offset0,0x4
	.type		.nv.reservedSmem.cap,@object
	.size		.nv.reservedSmem.cap,0x4
	.type		__assertfail,@function
